//
// Generated by NVIDIA NVVM Compiler
//
// Compiler Build ID: CL-36424714
// Cuda compilation tools, release 13.0, V13.0.88
// Based on NVVM 20.0.0
//

.version 9.0
.target sm_100
.address_size 64

	// .globl	_Z16padHalfWithZerosPdS_iiiii

.visible .entry _Z16padHalfWithZerosPdS_iiiii(
	.param .u64 .ptr .align 1 _Z16padHalfWithZerosPdS_iiiii_param_0,
	.param .u64 .ptr .align 1 _Z16padHalfWithZerosPdS_iiiii_param_1,
	.param .u32 _Z16padHalfWithZerosPdS_iiiii_param_2,
	.param .u32 _Z16padHalfWithZerosPdS_iiiii_param_3,
	.param .u32 _Z16padHalfWithZerosPdS_iiiii_param_4,
	.param .u32 _Z16padHalfWithZerosPdS_iiiii_param_5,
	.param .u32 _Z16padHalfWithZerosPdS_iiiii_param_6
)
{
	.reg .pred 	%p<13>;
	.reg .b32 	%r<38>;
	.reg .b64 	%rd<12>;
	.reg .b64 	%fd<2>;

	ld.param.u64 	%rd3, [_Z16padHalfWithZerosPdS_iiiii_param_0];
	ld.param.u64 	%rd2, [_Z16padHalfWithZerosPdS_iiiii_param_1];
	ld.param.u32 	%r10, [_Z16padHalfWithZerosPdS_iiiii_param_2];
	ld.param.u32 	%r11, [_Z16padHalfWithZerosPdS_iiiii_param_3];
	ld.param.u32 	%r7, [_Z16padHalfWithZerosPdS_iiiii_param_4];
	ld.param.u32 	%r8, [_Z16padHalfWithZerosPdS_iiiii_param_5];
	ld.param.u32 	%r9, [_Z16padHalfWithZerosPdS_iiiii_param_6];
	cvta.to.global.u64 	%rd1, %rd3;
	mov.u32 	%r13, %ntid.x;
	mov.u32 	%r14, %ctaid.x;
	mov.u32 	%r15, %tid.x;
	mad.lo.s32 	%r1, %r13, %r14, %r15;
	mov.u32 	%r16, %ntid.y;
	mov.u32 	%r17, %ctaid.y;
	mov.u32 	%r18, %tid.y;
	mad.lo.s32 	%r19, %r16, %r17, %r18;
	mov.u32 	%r20, %ntid.z;
	mov.u32 	%r21, %ctaid.z;
	mov.u32 	%r22, %tid.z;
	mad.lo.s32 	%r3, %r20, %r21, %r22;
	mad.lo.s32 	%r23, %r11, %r1, %r19;
	mad.lo.s32 	%r4, %r23, %r9, %r3;
	sub.s32 	%r24, %r10, %r7;
	shr.u32 	%r25, %r24, 31;
	add.s32 	%r26, %r24, %r25;
	shr.s32 	%r5, %r26, 1;
	sub.s32 	%r27, %r11, %r8;
	shr.u32 	%r28, %r27, 31;
	add.s32 	%r29, %r27, %r28;
	shr.s32 	%r6, %r29, 1;
	setp.ge.s32 	%p1, %r1, %r10;
	setp.ge.s32 	%p2, %r19, %r11;
	or.pred  	%p3, %p1, %p2;
	setp.ge.s32 	%p4, %r3, %r9;
	or.pred  	%p5, %p3, %p4;
	@%p5 bra 	$L__BB0_4;
	setp.lt.s32 	%p6, %r1, %r5;
	add.s32 	%r31, %r5, %r7;
	setp.ge.s32 	%p7, %r1, %r31;
	setp.lt.s32 	%p8, %r19, %r6;
	or.pred  	%p9, %p6, %p8;
	or.pred  	%p10, %p9, %p7;
	add.s32 	%r33, %r6, %r8;
	setp.ge.s32 	%p11, %r19, %r33;
	or.pred  	%p12, %p10, %p11;
	@%p12 bra 	$L__BB0_3;
	sub.s32 	%r34, %r19, %r6;
	sub.s32 	%r35, %r1, %r5;
	mad.lo.s32 	%r36, %r35, %r8, %r34;
	mad.lo.s32 	%r37, %r36, %r9, %r3;
	cvta.to.global.u64 	%rd7, %rd2;
	mul.wide.s32 	%rd8, %r37, 8;
	add.s64 	%rd9, %rd7, %rd8;
	ld.global.f64 	%fd1, [%rd9];
	mul.wide.s32 	%rd10, %r4, 8;
	add.s64 	%rd11, %rd1, %rd10;
	st.global.f64 	[%rd11], %fd1;
	bra.uni 	$L__BB0_4;
$L__BB0_3:
	mul.wide.s32 	%rd4, %r4, 8;
	add.s64 	%rd5, %rd1, %rd4;
	mov.b64 	%rd6, 0;
	st.global.u64 	[%rd5], %rd6;
$L__BB0_4:
	ret;

}
	// .globl	_Z12interpWeightP7double2S0_iiiiiiddddd
.visible .entry _Z12interpWeightP7double2S0_iiiiiiddddd(
	.param .u64 .ptr .align 1 _Z12interpWeightP7double2S0_iiiiiiddddd_param_0,
	.param .u64 .ptr .align 1 _Z12interpWeightP7double2S0_iiiiiiddddd_param_1,
	.param .u32 _Z12interpWeightP7double2S0_iiiiiiddddd_param_2,
	.param .u32 _Z12interpWeightP7double2S0_iiiiiiddddd_param_3,
	.param .u32 _Z12interpWeightP7double2S0_iiiiiiddddd_param_4,
	.param .u32 _Z12interpWeightP7double2S0_iiiiiiddddd_param_5,
	.param .u32 _Z12interpWeightP7double2S0_iiiiiiddddd_param_6,
	.param .u32 _Z12interpWeightP7double2S0_iiiiiiddddd_param_7,
	.param .f64 _Z12interpWeightP7double2S0_iiiiiiddddd_param_8,
	.param .f64 _Z12interpWeightP7double2S0_iiiiiiddddd_param_9,
	.param .f64 _Z12interpWeightP7double2S0_iiiiiiddddd_param_10,
	.param .f64 _Z12interpWeightP7double2S0_iiiiiiddddd_param_11,
	.param .f64 _Z12interpWeightP7double2S0_iiiiiiddddd_param_12
)
{
	.reg .pred 	%p<9>;
	.reg .b32 	%r<43>;
	.reg .b64 	%rd<17>;
	.reg .b64 	%fd<43>;

	ld.param.u64 	%rd3, [_Z12interpWeightP7double2S0_iiiiiiddddd_param_0];
	ld.param.u64 	%rd4, [_Z12interpWeightP7double2S0_iiiiiiddddd_param_1];
	ld.param.u32 	%r9, [_Z12interpWeightP7double2S0_iiiiiiddddd_param_2];
	ld.param.u32 	%r10, [_Z12interpWeightP7double2S0_iiiiiiddddd_param_3];
	ld.param.u32 	%r12, [_Z12interpWeightP7double2S0_iiiiiiddddd_param_4];
	ld.param.u32 	%r6, [_Z12interpWeightP7double2S0_iiiiiiddddd_param_5];
	ld.param.u32 	%r7, [_Z12interpWeightP7double2S0_iiiiiiddddd_param_6];
	ld.param.u32 	%r8, [_Z12interpWeightP7double2S0_iiiiiiddddd_param_7];
	ld.param.f64 	%fd3, [_Z12interpWeightP7double2S0_iiiiiiddddd_param_8];
	ld.param.f64 	%fd4, [_Z12interpWeightP7double2S0_iiiiiiddddd_param_9];
	ld.param.f64 	%fd5, [_Z12interpWeightP7double2S0_iiiiiiddddd_param_10];
	ld.param.f64 	%fd6, [_Z12interpWeightP7double2S0_iiiiiiddddd_param_11];
	ld.param.f64 	%fd7, [_Z12interpWeightP7double2S0_iiiiiiddddd_param_12];
	cvta.to.global.u64 	%rd1, %rd4;
	cvta.to.global.u64 	%rd2, %rd3;
	mov.u32 	%r13, %ntid.x;
	mov.u32 	%r14, %ctaid.x;
	mov.u32 	%r15, %tid.x;
	mad.lo.s32 	%r1, %r13, %r14, %r15;
	mov.u32 	%r16, %ntid.y;
	mov.u32 	%r17, %ctaid.y;
	mov.u32 	%r18, %tid.y;
	mad.lo.s32 	%r19, %r16, %r17, %r18;
	mov.u32 	%r20, %ntid.z;
	mov.u32 	%r21, %ctaid.z;
	mov.u32 	%r22, %tid.z;
	mad.lo.s32 	%r3, %r20, %r21, %r22;
	mad.lo.s32 	%r23, %r10, %r1, %r19;
	mad.lo.s32 	%r4, %r23, %r12, %r3;
	setp.ge.s32 	%p1, %r1, %r9;
	setp.ge.s32 	%p2, %r19, %r10;
	or.pred  	%p3, %p1, %p2;
	setp.ge.s32 	%p4, %r3, %r12;
	or.pred  	%p5, %p3, %p4;
	@%p5 bra 	$L__BB1_8;
	setp.ne.s32 	%p6, %r3, 0;
	@%p6 bra 	$L__BB1_3;
	mul.wide.s32 	%rd15, %r4, 16;
	add.s64 	%rd16, %rd2, %rd15;
	mov.f64 	%fd42, 0d0000000000000000;
	st.global.v2.f64 	[%rd16], {%fd42, %fd42};
	bra.uni 	$L__BB1_8;
$L__BB1_3:
	shr.u32 	%r24, %r6, 31;
	add.s32 	%r25, %r6, %r24;
	shr.s32 	%r26, %r25, 1;
	shr.u32 	%r27, %r7, 31;
	add.s32 	%r28, %r7, %r27;
	shr.s32 	%r29, %r28, 1;
	add.s32 	%r30, %r26, %r1;
	rem.s32 	%r31, %r30, %r6;
	sub.s32 	%r32, %r31, %r26;
	cvt.rn.f64.s32 	%fd8, %r32;
	mul.f64 	%fd9, %fd4, %fd8;
	add.s32 	%r33, %r29, %r19;
	rem.s32 	%r34, %r33, %r7;
	sub.s32 	%r35, %r34, %r29;
	cvt.rn.f64.s32 	%fd10, %r35;
	mul.f64 	%fd11, %fd5, %fd10;
	cvt.rn.f64.u32 	%fd12, %r3;
	mul.f64 	%fd13, %fd6, %fd12;
	div.rn.f64 	%fd14, %fd3, 0d402921FB54442D18;
	mul.f64 	%fd15, %fd13, %fd13;
	mul.f64 	%fd16, %fd9, %fd9;
	add.f64 	%fd17, %fd15, %fd16;
	mul.f64 	%fd18, %fd11, %fd11;
	add.f64 	%fd19, %fd17, %fd18;
	div.rn.f64 	%fd20, %fd19, %fd13;
	mul.f64 	%fd21, %fd14, %fd20;
	div.rn.f64 	%fd1, %fd21, %fd7;
	sub.f64 	%fd22, %fd15, %fd16;
	sub.f64 	%fd23, %fd22, %fd18;
	div.rn.f64 	%fd24, %fd23, %fd13;
	mul.f64 	%fd2, %fd14, %fd24;
	cvt.rzi.s32.f64 	%r5, %fd1;
	setp.lt.s32 	%p7, %r5, %r8;
	@%p7 bra 	$L__BB1_5;
	mul.wide.s32 	%rd5, %r4, 16;
	add.s64 	%rd6, %rd2, %rd5;
	mov.f64 	%fd25, 0d0000000000000000;
	st.global.v2.f64 	[%rd6], {%fd25, %fd25};
	bra.uni 	$L__BB1_8;
$L__BB1_5:
	add.s32 	%r36, %r5, 1;
	setp.lt.s32 	%p8, %r36, %r8;
	@%p8 bra 	$L__BB1_7;
	mul.wide.s32 	%rd7, %r4, 16;
	add.s64 	%rd8, %rd2, %rd7;
	mad.lo.s32 	%r37, %r7, %r1, %r19;
	mad.lo.s32 	%r38, %r37, %r8, %r5;
	mul.wide.s32 	%rd9, %r38, 16;
	add.s64 	%rd10, %rd1, %rd9;
	ld.global.v2.f64 	{%fd26, %fd27}, [%rd10];
	st.global.v2.f64 	[%rd8], {%fd26, %fd27};
	bra.uni 	$L__BB1_8;
$L__BB1_7:
	cvt.rn.f64.s32 	%fd28, %r5;
	sub.f64 	%fd29, %fd1, %fd28;
	mul.lo.s32 	%r39, %r8, %r19;
	mul.lo.s32 	%r40, %r7, %r1;
	mad.lo.s32 	%r41, %r40, %r8, %r39;
	add.s32 	%r42, %r41, %r5;
	mul.wide.s32 	%rd11, %r42, 16;
	add.s64 	%rd12, %rd1, %rd11;
	ld.global.v2.f64 	{%fd30, %fd31}, [%rd12];
	ld.global.v2.f64 	{%fd32, %fd33}, [%rd12+16];
	mov.f64 	%fd34, 0d3FF0000000000000;
	sub.f64 	%fd35, %fd34, %fd29;
	mul.f64 	%fd36, %fd29, %fd32;
	fma.rn.f64 	%fd37, %fd35, %fd30, %fd36;
	mul.f64 	%fd38, %fd2, %fd37;
	mul.f64 	%fd39, %fd29, %fd33;
	fma.rn.f64 	%fd40, %fd35, %fd31, %fd39;
	mul.f64 	%fd41, %fd2, %fd40;
	mul.wide.s32 	%rd13, %r4, 16;
	add.s64 	%rd14, %rd2, %rd13;
	st.global.v2.f64 	[%rd14], {%fd38, %fd41};
$L__BB1_8:
	ret;

}


// ===== COMPILED SASS (sm_100) =====

	.target	sm_100

	.elftype	@"ET_EXEC"


//--------------------- .note.nv.tkinfo           --------------------------
	.section	.note.nv.tkinfo,"",@"SHT_NOTE"
	.sectionflags	@"SHF_NOTE_NV_TKINFO"
	.tkinfo
        /*0018*/ 	.word	0x00000002
        /*0030*/ 	.string	""
        /*0030*/ 	.string	"ptxas"
        /*0030*/ 	.string	"Cuda compilation tools, release 13.0, V13.0.88"
        /*0030*/ 	.string	"Build cuda_13.0.r13.0/compiler.36424714_0"
        /*0030*/ 	.string	"-arch sm_100 -m 64 "



//--------------------- .note.nv.cuinfo           --------------------------
	.section	.note.nv.cuinfo,"",@"SHT_NOTE"
	.sectionflags	@"SHF_NOTE_NV_CUINFO"
        /*0018*/ 	.short	0x0002
        /*001a*/ 	.short	0x0064
        /*001c*/ 	.short	0x0082
	.zero		2


//--------------------- .nv.info                  --------------------------
	.section	.nv.info,"",@"SHT_CUDA_INFO"
	.align	4


	//----- nvinfo : EIATTR_REGCOUNT
	.align		4
        /*0000*/ 	.byte	0x04, 0x2f
        /*0002*/ 	.short	(.L_1 - .L_0)
	.align		4
.L_0:
        /*0004*/ 	.word	index@(_Z16padHalfWithZerosPdS_iiiii)
        /*0008*/ 	.word	0x0000000a


	//----- nvinfo : EIATTR_FRAME_SIZE
	.align		4
.L_1:
        /*000c*/ 	.byte	0x04, 0x11
        /*000e*/ 	.short	(.L_3 - .L_2)
	.align		4
.L_2:
        /*0010*/ 	.word	index@(_Z16padHalfWithZerosPdS_iiiii)
        /*0014*/ 	.word	0x00000000


	//----- nvinfo : EIATTR_REGCOUNT
	.align		4
.L_3:
        /*0018*/ 	.byte	0x04, 0x2f
        /*001a*/ 	.short	(.L_5 - .L_4)
	.align		4
.L_4:
        /*001c*/ 	.word	index@(_Z12interpWeightP7double2S0_iiiiiiddddd)
        /*0020*/ 	.word	0x00000026


	//----- nvinfo : EIATTR_FRAME_SIZE
	.align		4
.L_5:
        /*0024*/ 	.byte	0x04, 0x11
        /*0026*/ 	.short	(.L_7 - .L_6)
	.align		4
.L_6:
        /*0028*/ 	.word	index@($__internal_0_$__cuda_sm20_div_rn_f64_full)
        /*002c*/ 	.word	0x00000000


	//----- nvinfo : EIATTR_FRAME_SIZE
	.align		4
.L_7:
        /*0030*/ 	.byte	0x04, 0x11
        /*0032*/ 	.short	(.L_9 - .L_8)
	.align		4
.L_8:
        /*0034*/ 	.word	index@(_Z12interpWeightP7double2S0_iiiiiiddddd)
        /*0038*/ 	.word	0x00000000


	//----- nvinfo : EIATTR_MIN_STACK_SIZE
	.align		4
.L_9:
        /*003c*/ 	.byte	0x04, 0x12
        /*003e*/ 	.short	(.L_11 - .L_10)
	.align		4
.L_10:
        /*0040*/ 	.word	index@(_Z12interpWeightP7double2S0_iiiiiiddddd)
        /*0044*/ 	.word	0x00000000


	//----- nvinfo : EIATTR_MIN_STACK_SIZE
	.align		4
.L_11:
        /*0048*/ 	.byte	0x04, 0x12
        /*004a*/ 	.short	(.L_13 - .L_12)
	.align		4
.L_12:
        /*004c*/ 	.word	index@(_Z16padHalfWithZerosPdS_iiiii)
        /*0050*/ 	.word	0x00000000
.L_13:


//--------------------- .nv.compat                --------------------------
	.section	.nv.compat,"",@"SHT_CUDA_COMPAT_INFO"
	.align	4
        /*0000*/ 	.byte	0x02, 0x09, 0x00, 0x00, 0x02, 0x02, 0x01, 0x00, 0x02, 0x05, 0x05, 0x00, 0x03, 0x07, 0x01, 0x01
        /*0010*/ 	.byte	0x02, 0x03, 0x00, 0x00, 0x02, 0x06, 0x01, 0x00, 0x04, 0x0b, 0x08, 0x00, 0x01, 0x00, 0x00, 0x00
        /*0020*/ 	.byte	0x00, 0x00, 0x00, 0x00


//--------------------- .nv.info._Z12interpWeightP7double2S0_iiiiiiddddd --------------------------
	.section	.nv.info._Z12interpWeightP7double2S0_iiiiiiddddd,"",@"SHT_CUDA_INFO"
	.sectionflags	@""
	.align	4


	//----- nvinfo : EIATTR_CUDA_API_VERSION
	.align		4
        /*0000*/ 	.byte	0x04, 0x37
        /*0002*/ 	.short	(.L_15 - .L_14)
.L_14:
        /*0004*/ 	.word	0x00000082


	//----- nvinfo : EIATTR_KPARAM_INFO
	.align		4
.L_15:
        /*0008*/ 	.byte	0x04, 0x17
        /*000a*/ 	.short	(.L_17 - .L_16)
.L_16:
        /*000c*/ 	.word	0x00000000
        /*0010*/ 	.short	0x000c
        /*0012*/ 	.short	0x0048
        /*0014*/ 	.byte	0x00, 0xf0, 0x21, 0x00


	//----- nvinfo : EIATTR_KPARAM_INFO
	.align		4
.L_17:
        /*0018*/ 	.byte	0x04, 0x17
        /*001a*/ 	.short	(.L_19 - .L_18)
.L_18:
        /*001c*/ 	.word	0x00000000
        /*0020*/ 	.short	0x000b
        /*0022*/ 	.short	0x0040
        /*0024*/ 	.byte	0x00, 0xf0, 0x21, 0x00


	//----- nvinfo : EIATTR_KPARAM_INFO
	.align		4
.L_19:
        /*0028*/ 	.byte	0x04, 0x17
        /*002a*/ 	.short	(.L_21 - .L_20)
.L_20:
        /*002c*/ 	.word	0x00000000
        /*0030*/ 	.short	0x000a
        /*0032*/ 	.short	0x0038
        /*0034*/ 	.byte	0x00, 0xf0, 0x21, 0x00


	//----- nvinfo : EIATTR_KPARAM_INFO
	.align		4
.L_21:
        /*0038*/ 	.byte	0x04, 0x17
        /*003a*/ 	.short	(.L_23 - .L_22)
.L_22:
        /*003c*/ 	.word	0x00000000
        /*0040*/ 	.short	0x0009
        /*0042*/ 	.short	0x0030
        /*0044*/ 	.byte	0x00, 0xf0, 0x21, 0x00


	//----- nvinfo : EIATTR_KPARAM_INFO
	.align		4
.L_23:
        /*0048*/ 	.byte	0x04, 0x17
        /*004a*/ 	.short	(.L_25 - .L_24)
.L_24:
        /*004c*/ 	.word	0x00000000
        /*0050*/ 	.short	0x0008
        /*0052*/ 	.short	0x0028
        /*0054*/ 	.byte	0x00, 0xf0, 0x21, 0x00


	//----- nvinfo : EIATTR_KPARAM_INFO
	.align		4
.L_25:
        /*0058*/ 	.byte	0x04, 0x17
        /*005a*/ 	.short	(.L_27 - .L_26)
.L_26:
        /*005c*/ 	.word	0x00000000
        /*0060*/ 	.short	0x0007
        /*0062*/ 	.short	0x0024
        /*0064*/ 	.byte	0x00, 0xf0, 0x11, 0x00


	//----- nvinfo : EIATTR_KPARAM_INFO
	.align		4
.L_27:
        /*0068*/ 	.byte	0x04, 0x17
        /*006a*/ 	.short	(.L_29 - .L_28)
.L_28:
        /*006c*/ 	.word	0x00000000
        /*0070*/ 	.short	0x0006
        /*0072*/ 	.short	0x0020
        /*0074*/ 	.byte	0x00, 0xf0, 0x11, 0x00


	//----- nvinfo : EIATTR_KPARAM_INFO
	.align		4
.L_29:
        /*0078*/ 	.byte	0x04, 0x17
        /*007a*/ 	.short	(.L_31 - .L_30)
.L_30:
        /*007c*/ 	.word	0x00000000
        /*0080*/ 	.short	0x0005
        /*0082*/ 	.short	0x001c
        /*0084*/ 	.byte	0x00, 0xf0, 0x11, 0x00


	//----- nvinfo : EIATTR_KPARAM_INFO
	.align		4
.L_31:
        /*0088*/ 	.byte	0x04, 0x17
        /*008a*/ 	.short	(.L_33 - .L_32)
.L_32:
        /*008c*/ 	.word	0x00000000
        /*0090*/ 	.short	0x0004
        /*0092*/ 	.short	0x0018
        /*0094*/ 	.byte	0x00, 0xf0, 0x11, 0x00


	//----- nvinfo : EIATTR_KPARAM_INFO
	.align		4
.L_33:
        /*0098*/ 	.byte	0x04, 0x17
        /*009a*/ 	.short	(.L_35 - .L_34)
.L_34:
        /*009c*/ 	.word	0x00000000
        /*00a0*/ 	.short	0x0003
        /*00a2*/ 	.short	0x0014
        /*00a4*/ 	.byte	0x00, 0xf0, 0x11, 0x00


	//----- nvinfo : EIATTR_KPARAM_INFO
	.align		4
.L_35:
        /*00a8*/ 	.byte	0x04, 0x17
        /*00aa*/ 	.short	(.L_37 - .L_36)
.L_36:
        /*00ac*/ 	.word	0x00000000
        /*00b0*/ 	.short	0x0002
        /*00b2*/ 	.short	0x0010
        /*00b4*/ 	.byte	0x00, 0xf0, 0x11, 0x00


	//----- nvinfo : EIATTR_KPARAM_INFO
	.align		4
.L_37:
        /*00b8*/ 	.byte	0x04, 0x17
        /*00ba*/ 	.short	(.L_39 - .L_38)
.L_38:
        /*00bc*/ 	.word	0x00000000
        /*00c0*/ 	.short	0x0001
        /*00c2*/ 	.short	0x0008
        /*00c4*/ 	.byte	0x00, 0xf5, 0x21, 0x00


	//----- nvinfo : EIATTR_KPARAM_INFO
	.align		4
.L_39:
        /*00c8*/ 	.byte	0x04, 0x17
        /*00ca*/ 	.short	(.L_41 - .L_40)
.L_40:
        /*00cc*/ 	.word	0x00000000
        /*00d0*/ 	.short	0x0000
        /*00d2*/ 	.short	0x0000
        /*00d4*/ 	.byte	0x00, 0xf5, 0x21, 0x00


	//----- nvinfo : EIATTR_SPARSE_MMA_MASK
	.align		4
.L_41:
        /*00d8*/ 	.byte	0x03, 0x50
        /*00da*/ 	.short	0x0000


	//----- nvinfo : EIATTR_MAXREG_COUNT
	.align		4
        /*00dc*/ 	.byte	0x03, 0x1b
        /*00de*/ 	.short	0x00ff


	//----- nvinfo : EIATTR_MERCURY_ISA_VERSION
	.align		4
        /*00e0*/ 	.byte	0x03, 0x5f
        /*00e2*/ 	.short	0x0101


	//----- nvinfo : EIATTR_VRC_CTA_INIT_COUNT
	.align		4
        /*00e4*/ 	.byte	0x02, 0x4a
	.zero		1
	.zero		1


	//----- nvinfo : EIATTR_EXIT_INSTR_OFFSETS
	.align		4
        /*00e8*/ 	.byte	0x04, 0x1c
        /*00ea*/ 	.short	(.L_43 - .L_42)


	//   ....[0]....
.L_42:
        /*00ec*/ 	.word	0x00000140


	//   ....[1]....
        /*00f0*/ 	.word	0x000001a0


	//   ....[2]....
        /*00f4*/ 	.word	0x00000cd0


	//   ....[3]....
        /*00f8*/ 	.word	0x00000da0


	//   ....[4]....
        /*00fc*/ 	.word	0x00000f10


	//----- nvinfo : EIATTR_CRS_STACK_SIZE
	.align		4
.L_43:
        /*0100*/ 	.byte	0x04, 0x1e
        /*0102*/ 	.short	(.L_45 - .L_44)
.L_44:
        /*0104*/ 	.word	0x00000000


	//----- nvinfo : EIATTR_CBANK_PARAM_SIZE
	.align		4
.L_45:
        /*0108*/ 	.byte	0x03, 0x19
        /*010a*/ 	.short	0x0050


	//----- nvinfo : EIATTR_PARAM_CBANK
	.align		4
        /*010c*/ 	.byte	0x04, 0x0a
        /*010e*/ 	.short	(.L_47 - .L_46)
	.align		4
.L_46:
        /*0110*/ 	.word	index@(.nv.constant0._Z12interpWeightP7double2S0_iiiiiiddddd)
        /*0114*/ 	.short	0x0380
        /*0116*/ 	.short	0x0050


	//----- nvinfo : EIATTR_SW_WAR
	.align		4
.L_47:
        /*0118*/ 	.byte	0x04, 0x36
        /*011a*/ 	.short	(.L_49 - .L_48)
.L_48:
        /*011c*/ 	.word	0x00000008
.L_49:


//--------------------- .nv.info._Z16padHalfWithZerosPdS_iiiii --------------------------
	.section	.nv.info._Z16padHalfWithZerosPdS_iiiii,"",@"SHT_CUDA_INFO"
	.sectionflags	@""
	.align	4


	//----- nvinfo : EIATTR_CUDA_API_VERSION
	.align		4
        /*0000*/ 	.byte	0x04, 0x37
        /*0002*/ 	.short	(.L_51 - .L_50)
.L_50:
        /*0004*/ 	.word	0x00000082


	//----- nvinfo : EIATTR_KPARAM_INFO
	.align		4
.L_51:
        /*0008*/ 	.byte	0x04, 0x17
        /*000a*/ 	.short	(.L_53 - .L_52)
.L_52:
        /*000c*/ 	.word	0x00000000
        /*0010*/ 	.short	0x0006
        /*0012*/ 	.short	0x0020
        /*0014*/ 	.byte	0x00, 0xf0, 0x11, 0x00


	//----- nvinfo : EIATTR_KPARAM_INFO
	.align		4
.L_53:
        /*0018*/ 	.byte	0x04, 0x17
        /*001a*/ 	.short	(.L_55 - .L_54)
.L_54:
        /*001c*/ 	.word	0x00000000
        /*0020*/ 	.short	0x0005
        /*0022*/ 	.short	0x001c
        /*0024*/ 	.byte	0x00, 0xf0, 0x11, 0x00


	//----- nvinfo : EIATTR_KPARAM_INFO
	.align		4
.L_55:
        /*0028*/ 	.byte	0x04, 0x17
        /*002a*/ 	.short	(.L_57 - .L_56)
.L_56:
        /*002c*/ 	.word	0x00000000
        /*0030*/ 	.short	0x0004
        /*0032*/ 	.short	0x0018
        /*0034*/ 	.byte	0x00, 0xf0, 0x11, 0x00


	//----- nvinfo : EIATTR_KPARAM_INFO
	.align		4
.L_57:
        /*0038*/ 	.byte	0x04, 0x17
        /*003a*/ 	.short	(.L_59 - .L_58)
.L_58:
        /*003c*/ 	.word	0x00000000
        /*0040*/ 	.short	0x0003
        /*0042*/ 	.short	0x0014
        /*0044*/ 	.byte	0x00, 0xf0, 0x11, 0x00


	//----- nvinfo : EIATTR_KPARAM_INFO
	.align		4
.L_59:
        /*0048*/ 	.byte	0x04, 0x17
        /*004a*/ 	.short	(.L_61 - .L_60)
.L_60:
        /*004c*/ 	.word	0x00000000
        /*0050*/ 	.short	0x0002
        /*0052*/ 	.short	0x0010
        /*0054*/ 	.byte	0x00, 0xf0, 0x11, 0x00


	//----- nvinfo : EIATTR_KPARAM_INFO
	.align		4
.L_61:
        /*0058*/ 	.byte	0x04, 0x17
        /*005a*/ 	.short	(.L_63 - .L_62)
.L_62:
        /*005c*/ 	.word	0x00000000
        /*0060*/ 	.short	0x0001
        /*0062*/ 	.short	0x0008
        /*0064*/ 	.byte	0x00, 0xf5, 0x21, 0x00


	//----- nvinfo : EIATTR_KPARAM_INFO
	.align		4
.L_63:
        /*0068*/ 	.byte	0x04, 0x17
        /*006a*/ 	.short	(.L_65 - .L_64)
.L_64:
        /*006c*/ 	.word	0x00000000
        /*0070*/ 	.short	0x0000
        /*0072*/ 	.short	0x0000
        /*0074*/ 	.byte	0x00, 0xf5, 0x21, 0x00


	//----- nvinfo : EIATTR_SPARSE_MMA_MASK
	.align		4
.L_65:
        /*0078*/ 	.byte	0x03, 0x50
        /*007a*/ 	.short	0x0000


	//----- nvinfo : EIATTR_MAXREG_COUNT
	.align		4
        /*007c*/ 	.byte	0x03, 0x1b
        /*007e*/ 	.short	0x00ff


	//----- nvinfo : EIATTR_MERCURY_ISA_VERSION
	.align		4
        /*0080*/ 	.byte	0x03, 0x5f
        /*0082*/ 	.short	0x0101


	//----- nvinfo : EIATTR_VRC_CTA_INIT_COUNT
	.align		4
        /*0084*/ 	.byte	0x02, 0x4a
	.zero		1
	.zero		1


	//----- nvinfo : EIATTR_EXIT_INSTR_OFFSETS
	.align		4
        /*0088*/ 	.byte	0x04, 0x1c
        /*008a*/ 	.short	(.L_67 - .L_66)


	//   ....[0]....
.L_66:
        /*008c*/ 	.word	0x00000160


	//   ....[1]....
        /*0090*/ 	.word	0x000002d0


	//   ....[2]....
        /*0094*/ 	.word	0x00000310


	//----- nvinfo : EIATTR_CRS_STACK_SIZE
	.align		4
.L_67:
        /*0098*/ 	.byte	0x04, 0x1e
        /*009a*/ 	.short	(.L_69 - .L_68)
.L_68:
        /*009c*/ 	.word	0x00000000


	//----- nvinfo : EIATTR_CBANK_PARAM_SIZE
	.align		4
.L_69:
        /*00a0*/ 	.byte	0x03, 0x19
        /*00a2*/ 	.short	0x0024


	//----- nvinfo : EIATTR_PARAM_CBANK
	.align		4
        /*00a4*/ 	.byte	0x04, 0x0a
        /*00a6*/ 	.short	(.L_71 - .L_70)
	.align		4
.L_70:
        /*00a8*/ 	.word	index@(.nv.constant0._Z16padHalfWithZerosPdS_iiiii)
        /*00ac*/ 	.short	0x0380
        /*00ae*/ 	.short	0x0024


	//----- nvinfo : EIATTR_SW_WAR
	.align		4
.L_71:
        /*00b0*/ 	.byte	0x04, 0x36
        /*00b2*/ 	.short	(.L_73 - .L_72)
.L_72:
        /*00b4*/ 	.word	0x00000008
.L_73:


//--------------------- .nv.callgraph             --------------------------
	.section	.nv.callgraph,"",@"SHT_CUDA_CALLGRAPH"
	.align	4
	.sectionentsize	8
	.align		4
        /*0000*/ 	.word	0x00000000
	.align		4
        /*0004*/ 	.word	0xffffffff
	.align		4
        /*0008*/ 	.word	0x00000000
	.align		4
        /*000c*/ 	.word	0xfffffffe
	.align		4
        /*0010*/ 	.word	0x00000000
	.align		4
        /*0014*/ 	.word	0xfffffffd
	.align		4
        /*0018*/ 	.word	0x00000000
	.align		4
        /*001c*/ 	.word	0xfffffffc


//--------------------- .text._Z12interpWeightP7double2S0_iiiiiiddddd --------------------------
	.section	.text._Z12interpWeightP7double2S0_iiiiiiddddd,"ax",@progbits
	.align	128
        .global         _Z12interpWeightP7double2S0_iiiiiiddddd
        .type           _Z12interpWeightP7double2S0_iiiiiiddddd,@function
        .size           _Z12interpWeightP7double2S0_iiiiiiddddd,(.L_x_16 - _Z12interpWeightP7double2S0_iiiiiiddddd)
        .other          _Z12interpWeightP7double2S0_iiiiiiddddd,@"STO_CUDA_ENTRY STV_DEFAULT"
_Z12interpWeightP7double2S0_iiiiiiddddd:
.text._Z12interpWeightP7double2S0_iiiiiiddddd:
[----:B------:R-:W-:Y:S01]  /*0000*/  LDC R1, c[0x0][0x37c] ;  /* 0x0000df00ff017b82 */ /* 0x000fe20000000800 */
[----:B------:R-:W0:Y:S01]  /*0010*/  S2R R6, SR_CTAID.Y ;  /* 0x0000000000067919 */ /* 0x000e220000002600 */
[----:B------:R-:W1:Y:S01]  /*0020*/  LDCU UR4, c[0x0][0x360] ;  /* 0x00006c00ff0477ac */ /* 0x000e620008000800 */
[----:B------:R-:W0:Y:S01]  /*0030*/  S2R R3, SR_TID.Y ;  /* 0x0000000000037919 */ /* 0x000e220000002200 */
[----:B------:R-:W0:Y:S01]  /*0040*/  LDCU UR5, c[0x0][0x364] ;  /* 0x00006c80ff0577ac */ /* 0x000e220008000800 */
[----:B------:R-:W1:Y:S01]  /*0050*/  S2R R7, SR_CTAID.X ;  /* 0x0000000000077919 */ /* 0x000e620000002500 */
[----:B------:R-:W2:Y:S01]  /*0060*/  LDCU.64 UR8, c[0x0][0x390] ;  /* 0x00007200ff0877ac */ /* 0x000ea20008000a00 */
[----:B------:R-:W1:Y:S01]  /*0070*/  S2R R0, SR_TID.X ;  /* 0x0000000000007919 */ /* 0x000e620000002100 */
[----:B------:R-:W3:Y:S01]  /*0080*/  LDCU UR6, c[0x0][0x368] ;  /* 0x00006d00ff0677ac */ /* 0x000ee20008000800 */
[----:B------:R-:W3:Y:S01]  /*0090*/  S2R R2, SR_CTAID.Z ;  /* 0x0000000000027919 */ /* 0x000ee20000002700 */
[----:B------:R-:W4:Y:S01]  /*00a0*/  LDCU UR7, c[0x0][0x398] ;  /* 0x00007300ff0777ac */ /* 0x000f220008000800 */
[----:B------:R-:W3:Y:S01]  /*00b0*/  S2R R5, SR_TID.Z ;  /* 0x0000000000057919 */ /* 0x000ee20000002300 */
[----:B0-----:R-:W-:-:S05]  /*00c0*/  IMAD R6, R6, UR5, R3 ;  /* 0x0000000506067c24 */ /* 0x001fca000f8e0203 */
[----:B--2---:R-:W-:Y:S01]  /*00d0*/  ISETP.GE.AND P0, PT, R6, UR9, PT ;  /* 0x0000000906007c0c */ /* 0x004fe2000bf06270 */
[----:B-1----:R-:W-:-:S04]  /*00e0*/  IMAD R7, R7, UR4, R0 ;  /* 0x0000000407077c24 */ /* 0x002fc8000f8e0200 */
[C---:B------:R-:W-:Y:S01]  /*00f0*/  IMAD R3, R7.reuse, UR9, R6 ;  /* 0x0000000907037c24 */ /* 0x040fe2000f8e0206 */
[----:B------:R-:W-:Y:S01]  /*0100*/  ISETP.GE.OR P0, PT, R7, UR8, P0 ;  /* 0x0000000807007c0c */ /* 0x000fe20008706670 */
[----:B---3--:R-:W-:-:S04]  /*0110*/  IMAD R0, R2, UR6, R5 ;  /* 0x0000000602007c24 */ /* 0x008fc8000f8e0205 */
[----:B----4-:R-:W-:Y:S01]  /*0120*/  IMAD R8, R3, UR7, R0 ;  /* 0x0000000703087c24 */ /* 0x010fe2000f8e0200 */
[----:B------:R-:W-:-:S13]  /*0130*/  ISETP.GE.OR P0, PT, R0, UR7, P0 ;  /* 0x0000000700007c0c */ /* 0x000fda0008706670 */
[----:B------:R-:W-:Y:S05]  /*0140*/  @P0 EXIT ;  /* 0x000000000000094d */ /* 0x000fea0003800000 */
[----:B------:R-:W-:Y:S01]  /*0150*/  ISETP.NE.AND P0, PT, R0, RZ, PT ;  /* 0x000000ff0000720c */ /* 0x000fe20003f05270 */
[----:B------:R-:W0:-:S12]  /*0160*/  LDCU.64 UR4, c[0x0][0x358] ;  /* 0x00006b00ff0477ac */ /* 0x000e180008000a00 */
[----:B------:R-:W1:Y:S02]  /*0170*/  @!P0 LDC.64 R2, c[0x0][0x380] ;  /* 0x0000e000ff028b82 */ /* 0x000e640000000a00 */
[----:B-1----:R-:W-:-:S05]  /*0180*/  @!P0 IMAD.WIDE R2, R8, 0x10, R2 ;  /* 0x0000001008028825 */ /* 0x002fca00078e0202 */
[----:B0-----:R0:W-:Y:S01]  /*0190*/  @!P0 STG.E.128 desc[UR4][R2.64], RZ ;  /* 0x000000ff02008986 */ /* 0x0011e2000c101d04 */
[----:B------:R-:W-:Y:S05]  /*01a0*/  @!P0 EXIT ;  /* 0x000000000000894d */ /* 0x000fea0003800000 */
[----:B------:R-:W1:Y:S01]  /*01b0*/  LDC R17, c[0x0][0x39c] ;  /* 0x0000e700ff117b82 */ /* 0x000e620000000800 */
[----:B------:R-:W2:Y:S01]  /*01c0*/  LDCU.64 UR6, c[0x0][0x3a8] ;  /* 0x00007500ff0677ac */ /* 0x000ea20008000a00 */
[----:B------:R-:W3:Y:S01]  /*01d0*/  I2F.F64.U32 R22, R0 ;  /* 0x0000000000167312 */ /* 0x000ee20000201800 */
[----:B------:R-:W3:Y:S05]  /*01e0*/  LDCU.64 UR10, c[0x0][0x3c0] ;  /* 0x00007800ff0a77ac */ /* 0x000eea0008000a00 */
[----:B------:R-:W0:Y:S01]  /*01f0*/  LDC R16, c[0x0][0x3a0] ;  /* 0x0000e800ff107b82 */ /* 0x000e220000000800 */
[----:B------:R-:W4:Y:S01]  /*0200*/  LDCU.64 UR8, c[0x0][0x3b8] ;  /* 0x00007700ff0877ac */ /* 0x000f220008000a00 */
[----:B---3--:R-:W-:Y:S01]  /*0210*/  DMUL R22, R22, UR10 ;  /* 0x0000000a16167c28 */ /* 0x008fe20008000000 */
[----:B-1----:R-:W-:-:S02]  /*0220*/  IABS R9, R17 ;  /* 0x0000001100097213 */ /* 0x002fc40000000000 */
[----:B------:R-:W-:Y:S02]  /*0230*/  LEA.HI R12, R17, R17, RZ, 0x1 ;  /* 0x00000011110c7211 */ /* 0x000fe400078f08ff */
[----:B------:R-:W1:Y:S02]  /*0240*/  I2F.RP R13, R9 ;  /* 0x00000009000d7306 */ /* 0x000e640000209400 */
[----:B------:R-:W-:Y:S02]  /*0250*/  SHF.R.S32.HI R12, RZ, 0x1, R12 ;  /* 0x00000001ff0c7819 */ /* 0x000fe4000001140c */
[-C--:B0-----:R-:W-:Y:S02]  /*0260*/  IABS R2, R16.reuse ;  /* 0x0000001000027213 */ /* 0x081fe40000000000 */
[----:B------:R-:W-:Y:S02]  /*0270*/  LEA.HI R3, R16, R16, RZ, 0x1 ;  /* 0x0000001010037211 */ /* 0x000fe400078f08ff */
[----:B------:R-:W0:Y:S02]  /*0280*/  I2F.RP R14, R2 ;  /* 0x00000002000e7306 */ /* 0x000e240000209400 */
[----:B------:R-:W-:-:S05]  /*0290*/  SHF.R.S32.HI R3, RZ, 0x1, R3 ;  /* 0x00000001ff037819 */ /* 0x000fca0000011403 */
[----:B------:R-:W-:Y:S01]  /*02a0*/  IMAD.IADD R20, R6, 0x1, R3 ;  /* 0x0000000106147824 */ /* 0x000fe200078e0203 */
[----:B-1----:R-:W1:Y:S04]  /*02b0*/  MUFU.RCP R13, R13 ;  /* 0x0000000d000d7308 */ /* 0x002e680000001000 */
[----:B------:R-:W-:Y:S02]  /*02c0*/  IABS R21, R20 ;  /* 0x0000001400157213 */ /* 0x000fe40000000000 */
[----:B------:R-:W-:Y:S02]  /*02d0*/  ISETP.GE.AND P4, PT, R20, RZ, PT ;  /* 0x000000ff1400720c */ /* 0x000fe40003f86270 */
[----:B0-----:R-:W0:Y:S01]  /*02e0*/  MUFU.RCP R14, R14 ;  /* 0x0000000e000e7308 */ /* 0x001e220000001000 */
[----:B-1----:R-:W-:-:S02]  /*02f0*/  VIADD R10, R13, 0xffffffe ;  /* 0x0ffffffe0d0a7836 */ /* 0x002fc40000000000 */
[----:B------:R-:W-:-:S05]  /*0300*/  IMAD.IADD R13, R7, 0x1, R12 ;  /* 0x00000001070d7824 */ /* 0x000fca00078e020c */
[----:B------:R1:W3:Y:S01]  /*0310*/  F2I.FTZ.U32.TRUNC.NTZ R11, R10 ;  /* 0x0000000a000b7305 */ /* 0x0002e2000021f000 */
[----:B0-----:R-:W-:-:S07]  /*0320*/  VIADD R4, R14, 0xffffffe ;  /* 0x0ffffffe0e047836 */ /* 0x001fce0000000000 */
[----:B------:R0:W5:Y:S01]  /*0330*/  F2I.FTZ.U32.TRUNC.NTZ R5, R4 ;  /* 0x0000000400057305 */ /* 0x000162000021f000 */
[----:B-1----:R-:W-:Y:S02]  /*0340*/  IMAD.MOV.U32 R10, RZ, RZ, RZ ;  /* 0x000000ffff0a7224 */ /* 0x002fe400078e00ff */
[----:B---3--:R-:W-:Y:S02]  /*0350*/  IMAD.MOV R18, RZ, RZ, -R11 ;  /* 0x000000ffff127224 */ /* 0x008fe400078e0a0b */
[----:B0-----:R-:W-:Y:S02]  /*0360*/  IMAD.MOV.U32 R4, RZ, RZ, RZ ;  /* 0x000000ffff047224 */ /* 0x001fe400078e00ff */
[----:B------:R-:W-:Y:S01]  /*0370*/  IMAD R15, R18, R9, RZ ;  /* 0x00000009120f7224 */ /* 0x000fe200078e02ff */
[----:B------:R-:W-:-:S03]  /*0380*/  IABS R18, R13 ;  /* 0x0000000d00127213 */ /* 0x000fc60000000000 */
[----:B------:R-:W-:Y:S01]  /*0390*/  IMAD.HI.U32 R10, R11, R15, R10 ;  /* 0x0000000f0b0a7227 */ /* 0x000fe200078e000a */
[----:B-----5:R-:W-:Y:S01]  /*03a0*/  IADD3 R14, PT, PT, RZ, -R5, RZ ;  /* 0x80000005ff0e7210 */ /* 0x020fe20007ffe0ff */
[----:B------:R-:W0:Y:S04]  /*03b0*/  MUFU.RCP64H R11, 12.56636810302734375 ;  /* 0x402921fb000b7908 */ /* 0x000e280000001800 */
[----:B------:R-:W-:-:S04]  /*03c0*/  IMAD.HI.U32 R10, R10, R18, RZ ;  /* 0x000000120a0a7227 */ /* 0x000fc800078e00ff */
[----:B------:R-:W-:Y:S01]  /*03d0*/  IMAD.MOV.U32 R15, RZ, RZ, R14 ;  /* 0x000000ffff0f7224 */ /* 0x000fe200078e000e */
[----:B------:R-:W-:-:S03]  /*03e0*/  IADD3 R10, PT, PT, -R10, RZ, RZ ;  /* 0x000000ff0a0a7210 */ /* 0x000fc60007ffe1ff */
[----:B------:R-:W-:Y:S02]  /*03f0*/  IMAD R15, R15, R2, RZ ;  /* 0x000000020f0f7224 */ /* 0x000fe400078e02ff */
[----:B------:R-:W-:Y:S02]  /*0400*/  IMAD R18, R9, R10, R18 ;  /* 0x0000000a09127224 */ /* 0x000fe400078e0212 */
[----:B------:R-:W-:-:S03]  /*0410*/  IMAD.HI.U32 R14, R5, R15, R4 ;  /* 0x0000000f050e7227 */ /* 0x000fc600078e0004 */
[----:B------:R-:W-:Y:S01]  /*0420*/  ISETP.GT.U32.AND P0, PT, R9, R18, PT ;  /* 0x000000120900720c */ /* 0x000fe20003f04070 */
[----:B------:R-:W-:Y:S02]  /*0430*/  IMAD.MOV.U32 R4, RZ, RZ, 0x54442d18 ;  /* 0x54442d18ff047424 */ /* 0x000fe400078e00ff */
[----:B------:R-:W-:Y:S02]  /*0440*/  IMAD.MOV.U32 R5, RZ, RZ, 0x402921fb ;  /* 0x402921fbff057424 */ /* 0x000fe400078e00ff */
[----:B------:R-:W-:Y:S02]  /*0450*/  IMAD.MOV.U32 R10, RZ, RZ, 0x1 ;  /* 0x00000001ff0a7424 */ /* 0x000fe400078e00ff */
[----:B------:R-:W-:-:S04]  /*0460*/  IMAD.HI.U32 R19, R14, R21, RZ ;  /* 0x000000150e137227 */ /* 0x000fc800078e00ff */
[----:B0-----:R-:W-:Y:S01]  /*0470*/  DFMA R14, R10, -R4, 1 ;  /* 0x3ff000000a0e742b */ /* 0x001fe20000000804 */
[----:B------:R-:W-:Y:S01]  /*0480*/  IMAD.MOV R19, RZ, RZ, -R19 ;  /* 0x000000ffff137224 */ /* 0x000fe200078e0a13 */
[----:B------:R-:W-:Y:S02]  /*0490*/  @!P0 IADD3 R18, PT, PT, R18, -R9, RZ ;  /* 0x8000000912128210 */ /* 0x000fe40007ffe0ff */
[----:B------:R-:W-:Y:S01]  /*04a0*/  ISETP.GE.AND P0, PT, R13, RZ, PT ;  /* 0x000000ff0d00720c */ /* 0x000fe20003f06270 */
[C---:B------:R-:W-:Y:S01]  /*04b0*/  IMAD R19, R2.reuse, R19, R21 ;  /* 0x0000001302137224 */ /* 0x040fe200078e0215 */
[----:B------:R-:W-:Y:S02]  /*04c0*/  ISETP.GT.U32.AND P3, PT, R9, R18, PT ;  /* 0x000000120900720c */ /* 0x000fe40003f64070 */
[----:B------:R-:W-:Y:S02]  /*04d0*/  DFMA R14, R14, R14, R14 ;  /* 0x0000000e0e0e722b */ /* 0x000fe4000000000e */
[----:B------:R-:W-:-:S06]  /*04e0*/  ISETP.GT.U32.AND P1, PT, R2, R19, PT ;  /* 0x000000130200720c */ /* 0x000fcc0003f24070 */
[----:B------:R-:W-:-:S03]  /*04f0*/  DFMA R10, R10, R14, R10 ;  /* 0x0000000e0a0a722b */ /* 0x000fc6000000000a */
[----:B------:R-:W-:Y:S01]  /*0500*/  @!P3 IMAD.IADD R18, R18, 0x1, -R9 ;  /* 0x000000011212b824 */ /* 0x000fe200078e0a09 */
[----:B------:R-:W-:-:S03]  /*0510*/  ISETP.NE.AND P3, PT, R16, RZ, PT ;  /* 0x000000ff1000720c */ /* 0x000fc60003f65270 */
[----:B------:R-:W-:Y:S01]  /*0520*/  @!P1 IMAD.IADD R19, R19, 0x1, -R2 ;  /* 0x0000000113139824 */ /* 0x000fe200078e0a02 */
[----:B------:R-:W-:Y:S01]  /*0530*/  DFMA R14, R10, -R4, 1 ;  /* 0x3ff000000a0e742b */ /* 0x000fe20000000804 */
[----:B------:R-:W-:Y:S01]  /*0540*/  ISETP.NE.AND P1, PT, R17, RZ, PT ;  /* 0x000000ff1100720c */ /* 0x000fe20003f25270 */
[----:B------:R-:W-:Y:S02]  /*0550*/  @!P0 IMAD.MOV R18, RZ, RZ, -R18 ;  /* 0x000000ffff128224 */ /* 0x000fe400078e0a12 */
[----:B------:R-:W-:-:S04]  /*0560*/  ISETP.GT.U32.AND P2, PT, R2, R19, PT ;  /* 0x000000130200720c */ /* 0x000fc80003f44070 */
[----:B------:R-:W-:-:S06]  /*0570*/  DFMA R10, R10, R14, R10 ;  /* 0x0000000e0a0a722b */ /* 0x000fcc000000000a */
[----:B------:R-:W-:Y:S02]  /*0580*/  @!P1 LOP3.LUT R18, RZ, R17, RZ, 0x33, !PT ;  /* 0x00000011ff129212 */ /* 0x000fe400078e33ff */
[----:B--2---:R-:W-:Y:S01]  /*0590*/  DMUL R14, R10, UR6 ;  /* 0x000000060a0e7c28 */ /* 0x004fe20008000000 */
[----:B------:R-:W-:Y:S01]  /*05a0*/  @!P2 IMAD.IADD R19, R19, 0x1, -R2 ;  /* 0x000000011313a824 */ /* 0x000fe200078e0a02 */
[----:B------:R-:W-:Y:S01]  /*05b0*/  IADD3 R12, PT, PT, -R12, R18, RZ ;  /* 0x000000120c0c7210 */ /* 0x000fe20007ffe1ff */
[----:B------:R-:W0:Y:S02]  /*05c0*/  LDC R2, c[0x0][0x3ac] ;  /* 0x0000eb00ff027b82 */ /* 0x000e240000000800 */
[----:B------:R-:W-:Y:S01]  /*05d0*/  @!P4 IMAD.MOV R19, RZ, RZ, -R19 ;  /* 0x000000ffff13c224 */ /* 0x000fe200078e0a13 */
[----:B------:R-:W-:Y:S01]  /*05e0*/  @!P3 LOP3.LUT R19, RZ, R16, RZ, 0x33, !PT ;  /* 0x00000010ff13b212 */ /* 0x000fe200078e33ff */
[----:B------:R-:W1:Y:S01]  /*05f0*/  I2F.F64 R20, R12 ;  /* 0x0000000c00147312 */ /* 0x000e620000201c00 */
[----:B------:R-:W-:Y:S01]  /*0600*/  DFMA R4, R14, -R4, UR6 ;  /* 0x000000060e047e2b */ /* 0x000fe20008000804 */
[----:B------:R-:W1:Y:S02]  /*0610*/  LDCU.64 UR6, c[0x0][0x3b0] ;  /* 0x00007600ff0677ac */ /* 0x000e640008000a00 */
[----:B------:R-:W-:-:S04]  /*0620*/  IMAD.IADD R3, R19, 0x1, -R3 ;  /* 0x0000000113037824 */ /* 0x000fc800078e0a03 */
[----:B------:R-:W4:Y:S01]  /*0630*/  I2F.F64 R16, R3 ;  /* 0x0000000300107312 */ /* 0x000f220000201c00 */
[----:B------:R-:W-:-:S10]  /*0640*/  DFMA R4, R10, R4, R14 ;  /* 0x000000040a04722b */ /* 0x000fd4000000000e */
[----:B------:R-:W-:Y:S01]  /*0650*/  FFMA R0, RZ, 2.6426990032196044922, R5 ;  /* 0x402921fbff007823 */ /* 0x000fe20000000005 */
[----:B0-----:R-:W-:Y:S01]  /*0660*/  FSETP.GEU.AND P1, PT, |R2|, 6.5827683646048100446e-37, PT ;  /* 0x036000000200780b */ /* 0x001fe20003f2e200 */
[----:B-1----:R-:W-:Y:S02]  /*0670*/  DMUL R20, R20, UR6 ;  /* 0x0000000614147c28 */ /* 0x002fe40008000000 */
[----:B----4-:R-:W-:Y:S01]  /*0680*/  DMUL R16, R16, UR8 ;  /* 0x0000000810107c28 */ /* 0x010fe20008000000 */
[----:B------:R-:W-:-:S13]  /*0690*/  FSETP.GT.AND P0, PT, |R0|, 1.469367938527859385e-39, PT ;  /* 0x001000000000780b */ /* 0x000fda0003f04200 */
[----:B------:R-:W-:Y:S05]  /*06a0*/  @P0 BRA P1, `(.L_x_0) ;  /* 0x0000000000240947 */ /* 0x000fea0000800000 */
[----:B------:R-:W0:Y:S01]  /*06b0*/  LDCU.64 UR6, c[0x0][0x3a8] ;  /* 0x00007500ff0677ac */ /* 0x000e220008000a00 */
[----:B------:R-:W-:Y:S01]  /*06c0*/  IMAD.MOV.U32 R12, RZ, RZ, 0x54442d18 ;  /* 0x54442d18ff0c7424 */ /* 0x000fe200078e00ff */
[----:B------:R-:W-:Y:S01]  /*06d0*/  MOV R0, 0x720 ;  /* 0x0000072000007802 */ /* 0x000fe20000000f00 */
[----:B------:R-:W-:Y:S02]  /*06e0*/  IMAD.MOV.U32 R13, RZ, RZ, 0x402921fb ;  /* 0x402921fbff0d7424 */ /* 0x000fe400078e00ff */
[----:B0-----:R-:W-:Y:S01]  /*06f0*/  IMAD.U32 R10, RZ, RZ, UR6 ;  /* 0x00000006ff0a7e24 */ /* 0x001fe2000f8e00ff */
[----:B------:R-:W-:-:S07]  /*0700*/  MOV R11, UR7 ;  /* 0x00000007000b7c02 */ /* 0x000fce0008000f00 */
[----:B------:R-:W-:Y:S05]  /*0710*/  CALL.REL.NOINC `($__internal_0_$__cuda_sm20_div_rn_f64_full) ;  /* 0x0000000800007944 */ /* 0x000fea0003c00000 */
[----:B------:R-:W-:Y:S02]  /*0720*/  IMAD.MOV.U32 R4, RZ, RZ, R26 ;  /* 0x000000ffff047224 */ /* 0x000fe400078e001a */
[----:B------:R-:W-:-:S07]  /*0730*/  IMAD.MOV.U32 R5, RZ, RZ, R27 ;  /* 0x000000ffff057224 */ /* 0x000fce00078e001b */
.L_x_0:
[----:B------:R-:W0:Y:S01]  /*0740*/  MUFU.RCP64H R3, R23 ;  /* 0x0000001700037308 */ /* 0x000e220000001800 */
[----:B------:R-:W-:Y:S01]  /*0750*/  IMAD.MOV.U32 R2, RZ, RZ, 0x1 ;  /* 0x00000001ff027424 */ /* 0x000fe200078e00ff */
[----:B------:R-:W-:Y:S01]  /*0760*/  DMUL R20, R20, R20 ;  /* 0x0000001414147228 */ /* 0x000fe20000000000 */
[----:B------:R-:W-:Y:S01]  /*0770*/  BSSY.RECONVERGENT B0, `(.L_x_1) ;  /* 0x0000019000007945 */ /* 0x000fe20003800200 */
[----:B------:R-:W-:Y:S02]  /*0780*/  DMUL R18, R22, R22 ;  /* 0x0000001616127228 */ /* 0x000fe40000000000 */
[----:B------:R-:W-:Y:S02]  /*0790*/  DMUL R16, R16, R16 ;  /* 0x0000001010107228 */ /* 0x000fe40000000000 */
[----:B0-----:R-:W-:-:S08]  /*07a0*/  DFMA R10, -R22, R2, 1 ;  /* 0x3ff00000160a742b */ /* 0x001fd00000000102 */
[----:B------:R-:W-:-:S08]  /*07b0*/  DFMA R10, R10, R10, R10 ;  /* 0x0000000a0a0a722b */ /* 0x000fd0000000000a */
[----:B------:R-:W-:Y:S02]  /*07c0*/  DFMA R10, R2, R10, R2 ;  /* 0x0000000a020a722b */ /* 0x000fe40000000002 */
[----:B------:R-:W-:-:S06]  /*07d0*/  DADD R2, R18, R20 ;  /* 0x0000000012027229 */ /* 0x000fcc0000000014 */
[----:B------:R-:W-:Y:S02]  /*07e0*/  DFMA R12, -R22, R10, 1 ;  /* 0x3ff00000160c742b */ /* 0x000fe4000000010a */
[----:B------:R-:W-:-:S06]  /*07f0*/  DADD R14, R2, R16 ;  /* 0x00000000020e7229 */ /* 0x000fcc0000000010 */
[----:B------:R-:W-:-:S04]  /*0800*/  DFMA R12, R10, R12, R10 ;  /* 0x0000000c0a0c722b */ /* 0x000fc8000000000a */
[----:B------:R-:W-:-:S04]  /*0810*/  FSETP.GEU.AND P1, PT, |R15|, 6.5827683646048100446e-37, PT ;  /* 0x036000000f00780b */ /* 0x000fc80003f2e200 */
[----:B------:R-:W-:-:S08]  /*0820*/  DMUL R2, R14, R12 ;  /* 0x0000000c0e027228 */ /* 0x000fd00000000000 */
[----:B------:R-:W-:-:S08]  /*0830*/  DFMA R10, -R22, R2, R14 ;  /* 0x00000002160a722b */ /* 0x000fd0000000010e */
[----:B------:R-:W-:-:S10]  /*0840*/  DFMA R2, R12, R10, R2 ;  /* 0x0000000a0c02722b */ /* 0x000fd40000000002 */
[----:B------:R-:W-:-:S05]  /*0850*/  FFMA R0, RZ, R23, R3 ;  /* 0x00000017ff007223 */ /* 0x000fca0000000003 */
[----:B------:R-:W-:-:S13]  /*0860*/  FSETP.GT.AND P0, PT, |R0|, 1.469367938527859385e-39, PT ;  /* 0x001000000000780b */ /* 0x000fda0003f04200 */
[----:B------:R-:W-:Y:S05]  /*0870*/  @P0 BRA P1, `(.L_x_2) ;  /* 0x0000000000200947 */ /* 0x000fea0000800000 */
[----:B------:R-:W-:Y:S01]  /*0880*/  MOV R10, R14 ;  /* 0x0000000e000a7202 */ /* 0x000fe20000000f00 */
[----:B------:R-:W-:Y:S01]  /*0890*/  IMAD.MOV.U32 R11, RZ, RZ, R15 ;  /* 0x000000ffff0b7224 */ /* 0x000fe200078e000f */
[----:B------:R-:W-:Y:S01]  /*08a0*/  MOV R0, 0x8e0 ;  /* 0x000008e000007802 */ /* 0x000fe20000000f00 */
[----:B------:R-:W-:Y:S02]  /*08b0*/  IMAD.MOV.U32 R12, RZ, RZ, R22 ;  /* 0x000000ffff0c7224 */ /* 0x000fe400078e0016 */
[----:B------:R-:W-:-:S07]  /*08c0*/  IMAD.MOV.U32 R13, RZ, RZ, R23 ;  /* 0x000000ffff0d7224 */ /* 0x000fce00078e0017 */
[----:B------:R-:W-:Y:S05]  /*08d0*/  CALL.REL.NOINC `($__internal_0_$__cuda_sm20_div_rn_f64_full) ;  /* 0x0000000400907944 */ /* 0x000fea0003c00000 */
[----:B------:R-:W-:Y:S01]  /*08e0*/  IMAD.MOV.U32 R2, RZ, RZ, R26 ;  /* 0x000000ffff027224 */ /* 0x000fe200078e001a */
[----:B------:R-:W-:-:S07]  /*08f0*/  MOV R3, R27 ;  /* 0x0000001b00037202 */ /* 0x000fce0000000f00 */
.L_x_2:
[----:B------:R-:W-:Y:S05]  /*0900*/  BSYNC.RECONVERGENT B0 ;  /* 0x0000000000007941 */ /* 0x000fea0003800200 */
.L_x_1:
[----:B------:R-:W0:Y:S01]  /*0910*/  LDCU UR6, c[0x0][0x3cc] ;  /* 0x00007980ff0677ac */ /* 0x000e220008000800 */
[----:B------:R-:W1:Y:S01]  /*0920*/  LDC.64 R14, c[0x0][0x3c8] ;  /* 0x0000f200ff0e7b82 */ /* 0x000e620000000a00 */
[----:B------:R-:W-:Y:S01]  /*0930*/  IMAD.MOV.U32 R10, RZ, RZ, 0x1 ;  /* 0x00000001ff0a7424 */ /* 0x000fe200078e00ff */
[----:B------:R-:W-:Y:S01]  /*0940*/  DMUL R24, R2, R4 ;  /* 0x0000000402187228 */ /* 0x000fe20000000000 */
[----:B------:R-:W-:Y:S09]  /*0950*/  BSSY.RECONVERGENT B0, `(.L_x_3) ;  /* 0x0000017000007945 */ /* 0x000ff20003800200 */
[----:B------:R-:W-:Y:S01]  /*0960*/  FSETP.GEU.AND P1, PT, |R25|, 6.5827683646048100446e-37, PT ;  /* 0x036000001900780b */ /* 0x000fe20003f2e200 */
[----:B0-----:R-:W1:Y:S02]  /*0970*/  MUFU.RCP64H R11, UR6 ;  /* 0x00000006000b7d08 */ /* 0x001e640008001800 */
[----:B-1----:R-:W-:-:S08]  /*0980*/  DFMA R12, R10, -R14, 1 ;  /* 0x3ff000000a0c742b */ /* 0x002fd0000000080e */
[----:B------:R-:W-:-:S08]  /*0990*/  DFMA R12, R12, R12, R12 ;  /* 0x0000000c0c0c722b */ /* 0x000fd0000000000c */
[----:B------:R-:W-:-:S08]  /*09a0*/  DFMA R12, R10, R12, R10 ;  /* 0x0000000c0a0c722b */ /* 0x000fd0000000000a */
[----:B------:R-:W-:-:S08]  /*09b0*/  DFMA R10, R12, -R14, 1 ;  /* 0x3ff000000c0a742b */ /* 0x000fd0000000080e */
[----:B------:R-:W-:-:S08]  /*09c0*/  DFMA R10, R12, R10, R12 ;  /* 0x0000000a0c0a722b */ /* 0x000fd0000000000c */
[----:B------:R-:W-:-:S08]  /*09d0*/  DMUL R2, R24, R10 ;  /* 0x0000000a18027228 */ /* 0x000fd00000000000 */
[----:B------:R-:W-:-:S08]  /*09e0*/  DFMA R12, R2, -R14, R24 ;  /* 0x8000000e020c722b */ /* 0x000fd00000000018 */
[----:B------:R-:W-:-:S10]  /*09f0*/  DFMA R2, R10, R12, R2 ;  /* 0x0000000c0a02722b */ /* 0x000fd40000000002 */
[----:B------:R-:W-:-:S05]  /*0a00*/  FFMA R0, RZ, UR6, R3 ;  /* 0x00000006ff007c23 */ /* 0x000fca0008000003 */
[----:B------:R-:W-:-:S13]  /*0a10*/  FSETP.GT.AND P0, PT, |R0|, 1.469367938527859385e-39, PT ;  /* 0x001000000000780b */ /* 0x000fda0003f04200 */
[----:B------:R-:W-:Y:S05]  /*0a20*/  @P0 BRA P1, `(.L_x_4) ;  /* 0x0000000000240947 */ /* 0x000fea0000800000 */
[----:B------:R-:W0:Y:S01]  /*0a30*/  LDCU.64 UR6, c[0x0][0x3c8] ;  /* 0x00007900ff0677ac */ /* 0x000e220008000a00 */
[----:B------:R-:W-:Y:S01]  /*0a40*/  IMAD.MOV.U32 R10, RZ, RZ, R24 ;  /* 0x000000ffff0a7224 */ /* 0x000fe200078e0018 */
[----:B------:R-:W-:Y:S01]  /*0a50*/  MOV R0, 0xaa0 ;  /* 0x00000aa000007802 */ /* 0x000fe20000000f00 */
[----:B------:R-:W-:Y:S02]  /*0a60*/  IMAD.MOV.U32 R11, RZ, RZ, R25 ;  /* 0x000000ffff0b7224 */ /* 0x000fe400078e0019 */
[----:B0-----:R-:W-:Y:S01]  /*0a70*/  IMAD.U32 R12, RZ, RZ, UR6 ;  /* 0x00000006ff0c7e24 */ /* 0x001fe2000f8e00ff */
[----:B------:R-:W-:-:S07]  /*0a80*/  MOV R13, UR7 ;  /* 0x00000007000d7c02 */ /* 0x000fce0008000f00 */
[----:B------:R-:W-:Y:S05]  /*0a90*/  CALL.REL.NOINC `($__internal_0_$__cuda_sm20_div_rn_f64_full) ;  /* 0x0000000400207944 */ /* 0x000fea0003c00000 */
[----:B------:R-:W-:Y:S02]  /*0aa0*/  IMAD.MOV.U32 R2, RZ, RZ, R26 ;  /* 0x000000ffff027224 */ /* 0x000fe400078e001a */
[----:B------:R-:W-:-:S07]  /*0ab0*/  IMAD.MOV.U32 R3, RZ, RZ, R27 ;  /* 0x000000ffff037224 */ /* 0x000fce00078e001b */
.L_x_4:
[----:B------:R-:W-:Y:S05]  /*0ac0*/  BSYNC.RECONVERGENT B0 ;  /* 0x0000000000007941 */ /* 0x000fea0003800200 */
.L_x_3:
[----:B------:R-:W0:Y:S01]  /*0ad0*/  MUFU.RCP64H R11, R23 ;  /* 0x00000017000b7308 */ /* 0x000e220000001800 */
[----:B------:R-:W-:Y:S01]  /*0ae0*/  IMAD.MOV.U32 R10, RZ, RZ, 0x1 ;  /* 0x00000001ff0a7424 */ /* 0x000fe200078e00ff */
[----:B------:R-:W-:Y:S01]  /*0af0*/  DADD R18, R18, -R20 ;  /* 0x0000000012127229 */ /* 0x000fe20000000814 */
[----:B------:R-:W-:Y:S07]  /*0b00*/  BSSY.RECONVERGENT B0, `(.L_x_5) ;  /* 0x0000016000007945 */ /* 0x000fee0003800200 */
[----:B------:R-:W-:-:S02]  /*0b10*/  DADD R18, -R16, R18 ;  /* 0x0000000010127229 */ /* 0x000fc40000000112 */
[----:B0-----:R-:W-:-:S08]  /*0b20*/  DFMA R12, -R22, R10, 1 ;  /* 0x3ff00000160c742b */ /* 0x001fd0000000010a */
[----:B------:R-:W-:Y:S01]  /*0b30*/  FSETP.GEU.AND P1, PT, |R19|, 6.5827683646048100446e-37, PT ;  /* 0x036000001300780b */ /* 0x000fe20003f2e200 */
[----:B------:R-:W-:-:S08]  /*0b40*/  DFMA R12, R12, R12, R12 ;  /* 0x0000000c0c0c722b */ /* 0x000fd0000000000c */
[----:B------:R-:W-:-:S08]  /*0b50*/  DFMA R12, R10, R12, R10 ;  /* 0x0000000c0a0c722b */ /* 0x000fd0000000000a */
[----:B------:R-:W-:-:S08]  /*0b60*/  DFMA R10, -R22, R12, 1 ;  /* 0x3ff00000160a742b */ /* 0x000fd0000000010c */
[----:B------:R-:W-:-:S08]  /*0b70*/  DFMA R14, R12, R10, R12 ;  /* 0x0000000a0c0e722b */ /* 0x000fd0000000000c */
[----:B------:R-:W-:-:S08]  /*0b80*/  DMUL R10, R14, R18 ;  /* 0x000000120e0a7228 */ /* 0x000fd00000000000 */
[----:B------:R-:W-:-:S08]  /*0b90*/  DFMA R12, -R22, R10, R18 ;  /* 0x0000000a160c722b */ /* 0x000fd00000000112 */
[----:B------:R-:W-:-:S10]  /*0ba0*/  DFMA R10, R14, R12, R10 ;  /* 0x0000000c0e0a722b */ /* 0x000fd4000000000a */
[----:B------:R-:W-:-:S05]  /*0bb0*/  FFMA R0, RZ, R23, R11 ;  /* 0x00000017ff007223 */ /* 0x000fca000000000b */
[----:B------:R-:W-:-:S13]  /*0bc0*/  FSETP.GT.AND P0, PT, |R0|, 1.469367938527859385e-39, PT ;  /* 0x001000000000780b */ /* 0x000fda0003f04200 */
[----:B------:R-:W-:Y:S05]  /*0bd0*/  @P0 BRA P1, `(.L_x_6) ;  /* 0x0000000000200947 */ /* 0x000fea0000800000 */
[----:B------:R-:W-:Y:S01]  /*0be0*/  IMAD.MOV.U32 R10, RZ, RZ, R18 ;  /* 0x000000ffff0a7224 */ /* 0x000fe200078e0012 */
[----:B------:R-:W-:Y:S01]  /*0bf0*/  MOV R11, R19 ;  /* 0x00000013000b7202 */ /* 0x000fe20000000f00 */
[----:B------:R-:W-:Y:S01]  /*0c00*/  IMAD.MOV.U32 R12, RZ, RZ, R22 ;  /* 0x000000ffff0c7224 */ /* 0x000fe200078e0016 */
[----:B------:R-:W-:Y:S01]  /*0c10*/  MOV R0, 0xc40 ;  /* 0x00000c4000007802 */ /* 0x000fe20000000f00 */
[----:B------:R-:W-:-:S07]  /*0c20*/  IMAD.MOV.U32 R13, RZ, RZ, R23 ;  /* 0x000000ffff0d7224 */ /* 0x000fce00078e0017 */
[----:B------:R-:W-:Y:S05]  /*0c30*/  CALL.REL.NOINC `($__internal_0_$__cuda_sm20_div_rn_f64_full) ;  /* 0x0000000000b87944 */ /* 0x000fea0003c00000 */
[----:B------:R-:W-:Y:S02]  /*0c40*/  IMAD.MOV.U32 R10, RZ, RZ, R26 ;  /* 0x000000ffff0a7224 */ /* 0x000fe400078e001a */
[----:B------:R-:W-:-:S07]  /*0c50*/  IMAD.MOV.U32 R11, RZ, RZ, R27 ;  /* 0x000000ffff0b7224 */ /* 0x000fce00078e001b */
.L_x_6:
[----:B------:R-:W-:Y:S05]  /*0c60*/  BSYNC.RECONVERGENT B0 ;  /* 0x0000000000007941 */ /* 0x000fea0003800200 */
.L_x_5:
[----:B------:R-:W0:Y:S01]  /*0c70*/  LDCU UR6, c[0x0][0x3a4] ;  /* 0x00007480ff0677ac */ /* 0x000e220008000800 */
[----:B------:R-:W0:Y:S02]  /*0c80*/  F2I.F64.TRUNC R9, R2 ;  /* 0x0000000200097311 */ /* 0x000e24000030d100 */
[----:B0-----:R-:W-:-:S13]  /*0c90*/  ISETP.GE.AND P0, PT, R9, UR6, PT ;  /* 0x0000000609007c0c */ /* 0x001fda000bf06270 */
[----:B------:R-:W0:Y:S02]  /*0ca0*/  @P0 LDC.64 R12, c[0x0][0x380] ;  /* 0x0000e000ff0c0b82 */ /* 0x000e240000000a00 */
[----:B0-----:R-:W-:-:S05]  /*0cb0*/  @P0 IMAD.WIDE R12, R8, 0x10, R12 ;  /* 0x00000010080c0825 */ /* 0x001fca00078e020c */
[----:B------:R0:W-:Y:S01]  /*0cc0*/  @P0 STG.E.128 desc[UR4][R12.64], RZ ;  /* 0x000000ff0c000986 */ /* 0x0001e2000c101d04 */
[----:B------:R-:W-:Y:S05]  /*0cd0*/  @P0 EXIT ;  /* 0x000000000000094d */ /* 0x000fea0003800000 */
[----:B------:R-:W-:-:S04]  /*0ce0*/  IADD3 R0, PT, PT, R9, 0x1, RZ ;  /* 0x0000000109007810 */ /* 0x000fc80007ffe0ff */
[----:B------:R-:W-:-:S13]  /*0cf0*/  ISETP.GE.AND P0, PT, R0, UR6, PT ;  /* 0x0000000600007c0c */ /* 0x000fda000bf06270 */
[----:B------:R-:W-:Y:S05]  /*0d00*/  @!P0 BRA `(.L_x_7) ;  /* 0x0000000000288947 */ /* 0x000fea0003800000 */
[----:B------:R-:W1:Y:S01]  /*0d10*/  LDCU UR7, c[0x0][0x3a0] ;  /* 0x00007400ff0777ac */ /* 0x000e620008000800 */
[----:B------:R-:W2:Y:S08]  /*0d20*/  LDC.64 R2, c[0x0][0x388] ;  /* 0x0000e200ff027b82 */ /* 0x000eb00000000a00 */
[----:B------:R-:W3:Y:S01]  /*0d30*/  LDC.64 R10, c[0x0][0x380] ;  /* 0x0000e000ff0a7b82 */ /* 0x000ee20000000a00 */
[----:B-1----:R-:W-:-:S04]  /*0d40*/  IMAD R6, R7, UR7, R6 ;  /* 0x0000000707067c24 */ /* 0x002fc8000f8e0206 */
[----:B------:R-:W-:-:S04]  /*0d50*/  IMAD R5, R6, UR6, R9 ;  /* 0x0000000606057c24 */ /* 0x000fc8000f8e0209 */
[----:B--2---:R-:W-:-:S05]  /*0d60*/  IMAD.WIDE R2, R5, 0x10, R2 ;  /* 0x0000001005027825 */ /* 0x004fca00078e0202 */
[----:B------:R-:W2:Y:S01]  /*0d70*/  LDG.E.128 R4, desc[UR4][R2.64] ;  /* 0x0000000402047981 */ /* 0x000ea2000c1e1d00 */
[----:B---3--:R-:W-:-:S05]  /*0d80*/  IMAD.WIDE R10, R8, 0x10, R10 ;  /* 0x00000010080a7825 */ /* 0x008fca00078e020a */
[----:B--2---:R-:W-:Y:S01]  /*0d90*/  STG.E.128 desc[UR4][R10.64], R4 ;  /* 0x000000040a007986 */ /* 0x004fe2000c101d04 */
[----:B------:R-:W-:Y:S05]  /*0da0*/  EXIT ;  /* 0x000000000000794d */ /* 0x000fea0003800000 */
.L_x_7:
[----:B------:R-:W1:Y:S01]  /*0db0*/  LDCU UR7, c[0x0][0x3a0] ;  /* 0x00007400ff0777ac */ /* 0x000e620008000800 */
[----:B------:R-:W2:Y:S01]  /*0dc0*/  LDC.64 R20, c[0x0][0x388] ;  /* 0x0000e200ff147b82 */ /* 0x000ea20000000a00 */
[----:B------:R-:W-:-:S07]  /*0dd0*/  IMAD R6, R6, UR6, RZ ;  /* 0x0000000606067c24 */ /* 0x000fce000f8e02ff */
[----:B------:R-:W3:Y:S01]  /*0de0*/  LDC.64 R22, c[0x0][0x380] ;  /* 0x0000e000ff167b82 */ /* 0x000ee20000000a00 */
[----:B-1----:R-:W-:-:S04]  /*0df0*/  IMAD R7, R7, UR7, RZ ;  /* 0x0000000707077c24 */ /* 0x002fc8000f8e02ff */
[----:B------:R-:W-:-:S04]  /*0e00*/  IMAD R6, R7, UR6, R6 ;  /* 0x0000000607067c24 */ /* 0x000fc8000f8e0206 */
[----:B------:R-:W-:-:S04]  /*0e10*/  IMAD.IADD R7, R9, 0x1, R6 ;  /* 0x0000000109077824 */ /* 0x000fc800078e0206 */
[----:B--2---:R-:W-:-:S05]  /*0e20*/  IMAD.WIDE R20, R7, 0x10, R20 ;  /* 0x0000001007147825 */ /* 0x004fca00078e0214 */
[----:B0-----:R-:W2:Y:S04]  /*0e30*/  LDG.E.128 R12, desc[UR4][R20.64+0x10] ;  /* 0x00001004140c7981 */ /* 0x001ea8000c1e1d00 */
[----:B------:R-:W4:Y:S01]  /*0e40*/  LDG.E.128 R16, desc[UR4][R20.64] ;  /* 0x0000000414107981 */ /* 0x000f22000c1e1d00 */
[----:B------:R-:W0:Y:S01]  /*0e50*/  I2F.F64 R6, R9 ;  /* 0x0000000900067312 */ /* 0x000e220000201c00 */
[----:B------:R-:W-:Y:S01]  /*0e60*/  DMUL R4, R10, R4 ;  /* 0x000000040a047228 */ /* 0x000fe20000000000 */
[----:B---3--:R-:W-:Y:S01]  /*0e70*/  IMAD.WIDE R22, R8, 0x10, R22 ;  /* 0x0000001008167825 */ /* 0x008fe200078e0216 */
[----:B0-----:R-:W-:-:S08]  /*0e80*/  DADD R6, -R6, R2 ;  /* 0x0000000006067229 */ /* 0x001fd00000000102 */
[C---:B------:R-:W-:Y:S02]  /*0e90*/  DADD R2, -R6.reuse, 1 ;  /* 0x3ff0000006027429 */ /* 0x040fe40000000100 */
[C---:B--2---:R-:W-:Y:S02]  /*0ea0*/  DMUL R12, R6.reuse, R12 ;  /* 0x0000000c060c7228 */ /* 0x044fe40000000000 */
[----:B------:R-:W-:-:S06]  /*0eb0*/  DMUL R14, R6, R14 ;  /* 0x0000000e060e7228 */ /* 0x000fcc0000000000 */
[-C--:B----4-:R-:W-:Y:S02]  /*0ec0*/  DFMA R12, R16, R2.reuse, R12 ;  /* 0x00000002100c722b */ /* 0x090fe4000000000c */
[----:B------:R-:W-:-:S06]  /*0ed0*/  DFMA R14, R18, R2, R14 ;  /* 0x00000002120e722b */ /* 0x000fcc000000000e */
[C---:B------:R-:W-:Y:S02]  /*0ee0*/  DMUL R12, R4.reuse, R12 ;  /* 0x0000000c040c7228 */ /* 0x040fe40000000000 */
[----:B------:R-:W-:-:S07]  /*0ef0*/  DMUL R14, R4, R14 ;  /* 0x0000000e040e7228 */ /* 0x000fce0000000000 */
[----:B------:R-:W-:Y:S01]  /*0f00*/  STG.E.128 desc[UR4][R22.64], R12 ;  /* 0x0000000c16007986 */ /* 0x000fe2000c101d04 */
[----:B------:R-:W-:Y:S05]  /*0f10*/  EXIT ;  /* 0x000000000000794d */ /* 0x000fea0003800000 */
        .weak           $__internal_0_$__cuda_sm20_div_rn_f64_full
        .type           $__internal_0_$__cuda_sm20_div_rn_f64_full,@function
        .size           $__internal_0_$__cuda_sm20_div_rn_f64_full,(.L_x_16 - $__internal_0_$__cuda_sm20_div_rn_f64_full)
$__internal_0_$__cuda_sm20_div_rn_f64_full:
[C---:B------:R-:W-:Y:S01]  /*0f20*/  FSETP.GEU.AND P0, PT, |R13|.reuse, 1.469367938527859385e-39, PT ;  /* 0x001000000d00780b */ /* 0x040fe20003f0e200 */
[----:B------:R-:W-:Y:S01]  /*0f30*/  IMAD.MOV.U32 R24, RZ, RZ, 0x1 ;  /* 0x00000001ff187424 */ /* 0x000fe200078e00ff */
[----:B------:R-:W-:Y:S01]  /*0f40*/  LOP3.LUT R14, R13, 0x800fffff, RZ, 0xc0, !PT ;  /* 0x800fffff0d0e7812 */ /* 0x000fe200078ec0ff */
[----:B------:R-:W-:Y:S01]  /*0f50*/  IMAD.MOV.U32 R32, RZ, RZ, 0x1ca00000 ;  /* 0x1ca00000ff207424 */ /* 0x000fe200078e00ff */
[C---:B------:R-:W-:Y:S01]  /*0f60*/  FSETP.GEU.AND P2, PT, |R11|.reuse, 1.469367938527859385e-39, PT ;  /* 0x001000000b00780b */ /* 0x040fe20003f4e200 */
[----:B------:R-:W-:Y:S01]  /*0f70*/  BSSY.RECONVERGENT B1, `(.L_x_8) ;  /* 0x0000052000017945 */ /* 0x000fe20003800200 */
[----:B------:R-:W-:Y:S01]  /*0f80*/  LOP3.LUT R15, R14, 0x3ff00000, RZ, 0xfc, !PT ;  /* 0x3ff000000e0f7812 */ /* 0x000fe200078efcff */
[----:B------:R-:W-:Y:S01]  /*0f90*/  IMAD.MOV.U32 R14, RZ, RZ, R12 ;  /* 0x000000ffff0e7224 */ /* 0x000fe200078e000c */
[----:B------:R-:W-:Y:S02]  /*0fa0*/  LOP3.LUT R9, R11, 0x7ff00000, RZ, 0xc0, !PT ;  /* 0x7ff000000b097812 */ /* 0x000fe400078ec0ff */
[----:B------:R-:W-:-:S03]  /*0fb0*/  LOP3.LUT R34, R13, 0x7ff00000, RZ, 0xc0, !PT ;  /* 0x7ff000000d227812 */ /* 0x000fc600078ec0ff */
[----:B------:R-:W-:Y:S01]  /*0fc0*/  @!P0 DMUL R14, R12, 8.98846567431157953865e+307 ;  /* 0x7fe000000c0e8828 */ /* 0x000fe20000000000 */
[----:B------:R-:W-:Y:S01]  /*0fd0*/  ISETP.GE.U32.AND P1, PT, R9, R34, PT ;  /* 0x000000220900720c */ /* 0x000fe20003f26070 */
[----:B------:R-:W-:Y:S02]  /*0fe0*/  IMAD.MOV.U32 R33, RZ, RZ, R9 ;  /* 0x000000ffff217224 */ /* 0x000fe400078e0009 */
[----:B------:R-:W-:Y:S02]  /*0ff0*/  @!P2 LOP3.LUT R26, R13, 0x7ff00000, RZ, 0xc0, !PT ;  /* 0x7ff000000d1aa812 */ /* 0x000fe400078ec0ff */
[----:B------:R-:W0:Y:S02]  /*1000*/  MUFU.RCP64H R25, R15 ;  /* 0x0000000f00197308 */ /* 0x000e240000001800 */
[----:B------:R-:W-:Y:S02]  /*1010*/  @!P2 ISETP.GE.U32.AND P3, PT, R9, R26, PT ;  /* 0x0000001a0900a20c */ /* 0x000fe40003f66070 */
[----:B------:R-:W-:-:S02]  /*1020*/  @!P0 LOP3.LUT R34, R15, 0x7ff00000, RZ, 0xc0, !PT ;  /* 0x7ff000000f228812 */ /* 0x000fc400078ec0ff */
[----:B------:R-:W-:-:S04]  /*1030*/  @!P2 SEL R27, R32, 0x63400000, !P3 ;  /* 0x63400000201ba807 */ /* 0x000fc80005800000 */
[----:B------:R-:W-:-:S04]  /*1040*/  @!P2 LOP3.LUT R30, R27, 0x80000000, R11, 0xf8, !PT ;  /* 0x800000001b1ea812 */ /* 0x000fc800078ef80b */
[----:B------:R-:W-:Y:S01]  /*1050*/  @!P2 LOP3.LUT R31, R30, 0x100000, RZ, 0xfc, !PT ;  /* 0x001000001e1fa812 */ /* 0x000fe200078efcff */
[----:B------:R-:W-:Y:S01]  /*1060*/  @!P2 IMAD.MOV.U32 R30, RZ, RZ, RZ ;  /* 0x000000ffff1ea224 */ /* 0x000fe200078e00ff */
[----:B0-----:R-:W-:-:S08]  /*1070*/  DFMA R28, R24, -R14, 1 ;  /* 0x3ff00000181c742b */ /* 0x001fd0000000080e */
[----:B------:R-:W-:-:S08]  /*1080*/  DFMA R28, R28, R28, R28 ;  /* 0x0000001c1c1c722b */ /* 0x000fd0000000001c */
[----:B------:R-:W-:Y:S01]  /*1090*/  DFMA R28, R24, R28, R24 ;  /* 0x0000001c181c722b */ /* 0x000fe20000000018 */
[----:B------:R-:W-:Y:S02]  /*10a0*/  SEL R25, R32, 0x63400000, !P1 ;  /* 0x6340000020197807 */ /* 0x000fe40004800000 */
[----:B------:R-:W-:Y:S02]  /*10b0*/  MOV R24, R10 ;  /* 0x0000000a00187202 */ /* 0x000fe40000000f00 */
[----:B------:R-:W-:-:S03]  /*10c0*/  LOP3.LUT R25, R25, 0x800fffff, R11, 0xf8, !PT ;  /* 0x800fffff19197812 */ /* 0x000fc600078ef80b */
[----:B------:R-:W-:-:S03]  /*10d0*/  DFMA R26, R28, -R14, 1 ;  /* 0x3ff000001c1a742b */ /* 0x000fc6000000080e */
[----:B------:R-:W-:-:S05]  /*10e0*/  @!P2 DFMA R24, R24, 2, -R30 ;  /* 0x400000001818a82b */ /* 0x000fca000000081e */
[----:B------:R-:W-:-:S05]  /*10f0*/  DFMA R26, R28, R26, R28 ;  /* 0x0000001a1c1a722b */ /* 0x000fca000000001c */
[----:B------:R-:W-:-:S03]  /*1100*/  @!P2 LOP3.LUT R33, R25, 0x7ff00000, RZ, 0xc0, !PT ;  /* 0x7ff000001921a812 */ /* 0x000fc600078ec0ff */
[----:B------:R-:W-:Y:S02]  /*1110*/  DMUL R28, R26, R24 ;  /* 0x000000181a1c7228 */ /* 0x000fe40000000000 */
[----:B------:R-:W-:-:S05]  /*1120*/  VIADD R35, R33, 0xffffffff ;  /* 0xffffffff21237836 */ /* 0x000fca0000000000 */
[----:B------:R-:W-:Y:S01]  /*1130*/  ISETP.GT.U32.AND P0, PT, R35, 0x7feffffe, PT ;  /* 0x7feffffe2300780c */ /* 0x000fe20003f04070 */
[----:B------:R-:W-:Y:S01]  /*1140*/  VIADD R35, R34, 0xffffffff ;  /* 0xffffffff22237836 */ /* 0x000fe20000000000 */
[----:B------:R-:W-:-:S04]  /*1150*/  DFMA R30, R28, -R14, R24 ;  /* 0x8000000e1c1e722b */ /* 0x000fc80000000018 */
[----:B------:R-:W-:-:S04]  /*1160*/  ISETP.GT.U32.OR P0, PT, R35, 0x7feffffe, P0 ;  /* 0x7feffffe2300780c */ /* 0x000fc80000704470 */
[----:B------:R-:W-:-:S09]  /*1170*/  DFMA R30, R26, R30, R28 ;  /* 0x0000001e1a1e722b */ /* 0x000fd2000000001c */
[----:B------:R-:W-:Y:S05]  /*1180*/  @P0 BRA `(.L_x_9) ;  /* 0x00000000006c0947 */ /* 0x000fea0003800000 */
[----:B------:R-:W-:-:S04]  /*1190*/  LOP3.LUT R26, R13, 0x7ff00000, RZ, 0xc0, !PT ;  /* 0x7ff000000d1a7812 */ /* 0x000fc800078ec0ff */
[CC--:B------:R-:W-:Y:S02]  /*11a0*/  VIADDMNMX R10, R9.reuse, -R26.reuse, 0xb9600000, !PT ;  /* 0xb9600000090a7446 */ /* 0x0c0fe4000780091a */
[----:B------:R-:W-:Y:S02]  /*11b0*/  ISETP.GE.U32.AND P0, PT, R9, R26, PT ;  /* 0x0000001a0900720c */ /* 0x000fe40003f06070 */
[----:B------:R-:W-:Y:S01]  /*11c0*/  VIMNMX R9, PT, PT, R10, 0x46a00000, PT ;  /* 0x46a000000a097848 */ /* 0x000fe20003fe0100 */
[----:B------:R-:W-:Y:S01]  /*11d0*/  IMAD.MOV.U32 R10, RZ, RZ, RZ ;  /* 0x000000ffff0a7224 */ /* 0x000fe200078e00ff */
[----:B------:R-:W-:-:S04]  /*11e0*/  SEL R32, R32, 0x63400000, !P0 ;  /* 0x6340000020207807 */ /* 0x000fc80004000000 */
[----:B------:R-:W-:-:S05]  /*11f0*/  IADD3 R9, PT, PT, -R32, R9, RZ ;  /* 0x0000000920097210 */ /* 0x000fca0007ffe1ff */
[----:B------:R-:W-:-:S06]  /*1200*/  VIADD R11, R9, 0x7fe00000 ;  /* 0x7fe00000090b7836 */ /* 0x000fcc0000000000 */
[----:B------:R-:W-:-:S10]  /*1210*/  DMUL R26, R30, R10 ;  /* 0x0000000a1e1a7228 */ /* 0x000fd40000000000 */
[----:B------:R-:W-:-:S13]  /*1220*/  FSETP.GTU.AND P0, PT, |R27|, 1.469367938527859385e-39, PT ;  /* 0x001000001b00780b */ /* 0x000fda0003f0c200 */
[----:B------:R-:W-:Y:S05]  /*1230*/  @P0 BRA `(.L_x_10) ;  /* 0x0000000000940947 */ /* 0x000fea0003800000 */
[----:B------:R-:W-:-:S06]  /*1240*/  DFMA R14, R30, -R14, R24 ;  /* 0x8000000e1e0e722b */ /* 0x000fcc0000000018 */
[----:B------:R-:W-:-:S04]  /*1250*/  IMAD.MOV.U32 R14, RZ, RZ, RZ ;  /* 0x000000ffff0e7224 */ /* 0x000fc800078e00ff */
[C---:B------:R-:W-:Y:S02]  /*1260*/  FSETP.NEU.AND P0, PT, R15.reuse, RZ, PT ;  /* 0x000000ff0f00720b */ /* 0x040fe40003f0d000 */
[----:B------:R-:W-:-:S04]  /*1270*/  LOP3.LUT R13, R15, 0x80000000, R13, 0x48, !PT ;  /* 0x800000000f0d7812 */ /* 0x000fc800078e480d */
[----:B------:R-:W-:-:S07]  /*1280*/  LOP3.LUT R15, R13, R11, RZ, 0xfc, !PT ;  /* 0x0000000b0d0f7212 */ /* 0x000fce00078efcff */
[----:B------:R-:W-:Y:S05]  /*1290*/  @!P0 BRA `(.L_x_10) ;  /* 0x00000000007c8947 */ /* 0x000fea0003800000 */
[C---:B------:R-:W-:Y:S01]  /*12a0*/  IADD3 R11, PT, PT, -R9.reuse, RZ, RZ ;  /* 0x000000ff090b7210 */ /* 0x040fe20007ffe1ff */
[----:B------:R-:W-:Y:S01]  /*12b0*/  IMAD.MOV.U32 R10, RZ, RZ, RZ ;  /* 0x000000ffff0a7224 */ /* 0x000fe200078e00ff */
[----:B------:R-:W-:Y:S01]  /*12c0*/  DMUL.RP R14, R30, R14 ;  /* 0x0000000e1e0e7228 */ /* 0x000fe20000008000 */
[----:B------:R-:W-:-:S04]  /*12d0*/  IADD3 R9, PT, PT, -R9, -0x43300000, RZ ;  /* 0xbcd0000009097810 */ /* 0x000fc80007ffe1ff */
[----:B------:R-:W-:-:S05]  /*12e0*/  DFMA R10, R26, -R10, R30 ;  /* 0x8000000a1a0a722b */ /* 0x000fca000000001e */
[----:B------:R-:W-:-:S05]  /*12f0*/  LOP3.LUT R13, R15, R13, RZ, 0x3c, !PT ;  /* 0x0000000d0f0d7212 */ /* 0x000fca00078e3cff */
[----:B------:R-:W-:-:S04]  /*1300*/  FSETP.NEU.AND P0, PT, |R11|, R9, PT ;  /* 0x000000090b00720b */ /* 0x000fc80003f0d200 */
[----:B------:R-:W-:Y:S02]  /*1310*/  FSEL R26, R14, R26, !P0 ;  /* 0x0000001a0e1a7208 */ /* 0x000fe40004000000 */
[----:B------:R-:W-:Y:S01]  /*1320*/  FSEL R27, R13, R27, !P0 ;  /* 0x0000001b0d1b7208 */ /* 0x000fe20004000000 */
[----:B------:R-:W-:Y:S06]  /*1330*/  BRA `(.L_x_10) ;  /* 0x0000000000547947 */ /* 0x000fec0003800000 */
.L_x_9:
[----:B------:R-:W-:-:S14]  /*1340*/  DSETP.NAN.AND P0, PT, R10, R10, PT ;  /* 0x0000000a0a00722a */ /* 0x000fdc0003f08000 */
[----:B------:R-:W-:Y:S05]  /*1350*/  @P0 BRA `(.L_x_11) ;  /* 0x0000000000440947 */ /* 0x000fea0003800000 */
[----:B------:R-:W-:-:S14]  /*1360*/  DSETP.NAN.AND P0, PT, R12, R12, PT ;  /* 0x0000000c0c00722a */ /* 0x000fdc0003f08000 */
[----:B------:R-:W-:Y:S05]  /*1370*/  @P0 BRA `(.L_x_12) ;  /* 0x0000000000300947 */ /* 0x000fea0003800000 */
[----:B------:R-:W-:Y:S01]  /*1380*/  ISETP.NE.AND P0, PT, R33, R34, PT ;  /* 0x000000222100720c */ /* 0x000fe20003f05270 */
[----:B------:R-:W-:Y:S02]  /*1390*/  IMAD.MOV.U32 R26, RZ, RZ, 0x0 ;  /* 0x00000000ff1a7424 */ /* 0x000fe400078e00ff */
[----:B------:R-:W-:-:S10]  /*13a0*/  IMAD.MOV.U32 R27, RZ, RZ, -0x80000 ;  /* 0xfff80000ff1b7424 */ /* 0x000fd400078e00ff */
[----:B------:R-:W-:Y:S05]  /*13b0*/  @!P0 BRA `(.L_x_10) ;  /* 0x0000000000348947 */ /* 0x000fea0003800000 */
[----:B------:R-:W-:Y:S02]  /*13c0*/  ISETP.NE.AND P0, PT, R33, 0x7ff00000, PT ;  /* 0x7ff000002100780c */ /* 0x000fe40003f05270 */
[----:B------:R-:W-:Y:S02]  /*13d0*/  LOP3.LUT R27, R11, 0x80000000, R13, 0x48, !PT ;  /* 0x800000000b1b7812 */ /* 0x000fe400078e480d */
[----:B------:R-:W-:-:S13]  /*13e0*/  ISETP.EQ.OR P0, PT, R34, RZ, !P0 ;  /* 0x000000ff2200720c */ /* 0x000fda0004702670 */
[----:B------:R-:W-:Y:S02]  /*13f0*/  @P0 LOP3.LUT R9, R27, 0x7ff00000, RZ, 0xfc, !PT ;  /* 0x7ff000001b090812 */ /* 0x000fe400078efcff */
[----:B------:R-:W-:Y:S01]  /*1400*/  @!P0 MOV R26, RZ ;  /* 0x000000ff001a8202 */ /* 0x000fe20000000f00 */
[----:B------:R-:W-:Y:S02]  /*1410*/  @P0 IMAD.MOV.U32 R26, RZ, RZ, RZ ;  /* 0x000000ffff1a0224 */ /* 0x000fe400078e00ff */
[----:B------:R-:W-:Y:S01]  /*1420*/  @P0 IMAD.MOV.U32 R27, RZ, RZ, R9 ;  /* 0x000000ffff1b0224 */ /* 0x000fe200078e0009 */
[----:B------:R-:W-:Y:S06]  /*1430*/  BRA `(.L_x_10) ;  /* 0x0000000000147947 */ /* 0x000fec0003800000 */
.L_x_12:
[----:B------:R-:W-:Y:S01]  /*1440*/  LOP3.LUT R27, R13, 0x80000, RZ, 0xfc, !PT ;  /* 0x000800000d1b7812 */ /* 0x000fe200078efcff */
[----:B------:R-:W-:Y:S01]  /*1450*/  IMAD.MOV.U32 R26, RZ, RZ, R12 ;  /* 0x000000ffff1a7224 */ /* 0x000fe200078e000c */
[----:B------:R-:W-:Y:S06]  /*1460*/  BRA `(.L_x_10) ;  /* 0x0000000000087947 */ /* 0x000fec0003800000 */
.L_x_11:
[----:B------:R-:W-:Y:S02]  /*1470*/  LOP3.LUT R27, R11, 0x80000, RZ, 0xfc, !PT ;  /* 0x000800000b1b7812 */ /* 0x000fe400078efcff */
[----:B------:R-:W-:-:S07]  /*1480*/  MOV R26, R10 ;  /* 0x0000000a001a7202 */ /* 0x000fce0000000f00 */
.L_x_10:
[----:B------:R-:W-:Y:S05]  /*1490*/  BSYNC.RECONVERGENT B1 ;  /* 0x0000000000017941 */ /* 0x000fea0003800200 */
.L_x_8:
[----:B------:R-:W-:Y:S02]  /*14a0*/  IMAD.MOV.U32 R10, RZ, RZ, R0 ;  /* 0x000000ffff0a7224 */ /* 0x000fe400078e0000 */
[----:B------:R-:W-:-:S04]  /*14b0*/  IMAD.MOV.U32 R11, RZ, RZ, 0x0 ;  /* 0x00000000ff0b7424 */ /* 0x000fc800078e00ff */
[----:B------:R-:W-:Y:S05]  /*14c0*/  RET.REL.NODEC R10 `(_Z12interpWeightP7double2S0_iiiiiiddddd) ;  /* 0xffffffe80acc7950 */ /* 0x000fea0003c3ffff */
.L_x_13:
[----:B------:R-:W-:-:S00]  /*14d0*/  BRA `(.L_x_13) ;  /* 0xfffffffc00fc7947 */ /* 0x000fc0000383ffff */
[----:B------:R-:W-:-:S00]  /*14e0*/  NOP ;  /* 0x0000000000007918 */ /* 0x000fc00000000000 */
        /* <DEDUP_REMOVED lines=9> */
.L_x_16:


//--------------------- .text._Z16padHalfWithZerosPdS_iiiii --------------------------
	.section	.text._Z16padHalfWithZerosPdS_iiiii,"ax",@progbits
	.align	128
        .global         _Z16padHalfWithZerosPdS_iiiii
        .type           _Z16padHalfWithZerosPdS_iiiii,@function
        .size           _Z16padHalfWithZerosPdS_iiiii,(.L_x_18 - _Z16padHalfWithZerosPdS_iiiii)
        .other          _Z16padHalfWithZerosPdS_iiiii,@"STO_CUDA_ENTRY STV_DEFAULT"
_Z16padHalfWithZerosPdS_iiiii:
.text._Z16padHalfWithZerosPdS_iiiii:
[----:B------:R-:W-:Y:S01]  /*0000*/  LDC R1, c[0x0][0x37c] ;  /* 0x0000df00ff017b82 */ /* 0x000fe20000000800 */
[----:B------:R-:W0:Y:S01]  /*0010*/  S2R R5, SR_CTAID.Y ;  /* 0x0000000000057919 */ /* 0x000e220000002600 */
[----:B------:R-:W1:Y:S01]  /*0020*/  LDCU UR4, c[0x0][0x360] ;  /* 0x00006c00ff0477ac */ /* 0x000e620008000800 */
[----:B------:R-:W0:Y:S01]  /*0030*/  S2R R2, SR_TID.Y ;  /* 0x0000000000027919 */ /* 0x000e220000002200 */
[----:B------:R-:W0:Y:S01]  /*0040*/  LDCU UR5, c[0x0][0x364] ;  /* 0x00006c80ff0577ac */ /* 0x000e220008000800 */
[----:B------:R-:W1:Y:S01]  /*0050*/  S2R R0, SR_CTAID.X ;  /* 0x0000000000007919 */ /* 0x000e620000002500 */
[----:B------:R-:W2:Y:S01]  /*0060*/  LDCU.128 UR8, c[0x0][0x390] ;  /* 0x00007200ff0877ac */ /* 0x000ea20008000c00 */
[----:B------:R-:W1:Y:S01]  /*0070*/  S2R R3, SR_TID.X ;  /* 0x0000000000037919 */ /* 0x000e620000002100 */
[----:B------:R-:W3:Y:S01]  /*0080*/  LDCU UR6, c[0x0][0x368] ;  /* 0x00006d00ff0677ac */ /* 0x000ee20008000800 */
[----:B------:R-:W3:Y:S01]  /*0090*/  S2R R4, SR_CTAID.Z ;  /* 0x0000000000047919 */ /* 0x000ee20000002700 */
[----:B------:R-:W4:Y:S01]  /*00a0*/  LDCU UR12, c[0x0][0x3a0] ;  /* 0x00007400ff0c77ac */ /* 0x000f220008000800 */
[----:B------:R-:W3:Y:S01]  /*00b0*/  S2R R7, SR_TID.Z ;  /* 0x0000000000077919 */ /* 0x000ee20000002300 */
[----:B0-----:R-:W-:Y:S01]  /*00c0*/  IMAD R5, R5, UR5, R2 ;  /* 0x0000000505057c24 */ /* 0x001fe2000f8e0202 */
[----:B--2---:R-:W-:-:S04]  /*00d0*/  UIADD3 UR5, UPT, UPT, UR9, -UR11, URZ ;  /* 0x8000000b09057290 */ /* 0x004fc8000fffe0ff */
[----:B------:R-:W-:Y:S01]  /*00e0*/  ISETP.GE.AND P0, PT, R5, UR9, PT ;  /* 0x0000000905007c0c */ /* 0x000fe2000bf06270 */
[----:B------:R-:W-:Y:S01]  /*00f0*/  ULEA.HI UR5, UR5, UR5, URZ, 0x1 ;  /* 0x0000000505057291 */ /* 0x000fe2000f8f08ff */
[----:B-1----:R-:W-:Y:S01]  /*0100*/  IMAD R0, R0, UR4, R3 ;  /* 0x0000000400007c24 */ /* 0x002fe2000f8e0203 */
[----:B------:R-:W-:-:S04]  /*0110*/  UIADD3 UR4, UPT, UPT, UR8, -UR10, URZ ;  /* 0x8000000a08047290 */ /* 0x000fc8000fffe0ff */
[----:B------:R-:W-:Y:S01]  /*0120*/  ISETP.GE.OR P0, PT, R0, UR8, P0 ;  /* 0x0000000800007c0c */ /* 0x000fe20008706670 */
[----:B------:R-:W-:Y:S01]  /*0130*/  ULEA.HI UR4, UR4, UR4, URZ, 0x1 ;  /* 0x0000000404047291 */ /* 0x000fe2000f8f08ff */
[----:B---3--:R-:W-:-:S05]  /*0140*/  IMAD R4, R4, UR6, R7 ;  /* 0x0000000604047c24 */ /* 0x008fca000f8e0207 */
[----:B----4-:R-:W-:-:S13]  /*0150*/  ISETP.GE.OR P0, PT, R4, UR12, P0 ;  /* 0x0000000c04007c0c */ /* 0x010fda0008706670 */
[----:B------:R-:W-:Y:S05]  /*0160*/  @P0 EXIT ;  /* 0x000000000000094d */ /* 0x000fea0003800000 */
[----:B------:R-:W-:Y:S01]  /*0170*/  USHF.R.S32.HI UR5, URZ, 0x1, UR5 ;  /* 0x00000001ff057899 */ /* 0x000fe20008011405 */
[----:B------:R-:W-:Y:S01]  /*0180*/  IMAD R3, R0, UR9, R5 ;  /* 0x0000000900037c24 */ /* 0x000fe2000f8e0205 */
[----:B------:R-:W-:Y:S02]  /*0190*/  USHF.R.S32.HI UR4, URZ, 0x1, UR4 ;  /* 0x00000001ff047899 */ /* 0x000fe40008011404 */
[----:B------:R-:W-:Y:S01]  /*01a0*/  UIADD3 UR7, UPT, UPT, UR5, UR11, URZ ;  /* 0x0000000b05077290 */ /* 0x000fe2000fffe0ff */
[----:B------:R-:W-:Y:S01]  /*01b0*/  IMAD R7, R3, UR12, R4 ;  /* 0x0000000c03077c24 */ /* 0x000fe2000f8e0204 */
[----:B------:R-:W-:Y:S01]  /*01c0*/  ISETP.GE.AND P0, PT, R5, UR5, PT ;  /* 0x0000000505007c0c */ /* 0x000fe2000bf06270 */
[----:B------:R-:W-:-:S03]  /*01d0*/  UIADD3 UR6, UPT, UPT, UR4, UR10, URZ ;  /* 0x0000000a04067290 */ /* 0x000fc6000fffe0ff */
[----:B------:R-:W-:-:S04]  /*01e0*/  ISETP.LT.OR P0, PT, R0, UR4, !P0 ;  /* 0x0000000400007c0c */ /* 0x000fc8000c701670 */
[----:B------:R-:W-:-:S04]  /*01f0*/  ISETP.GE.OR P0, PT, R0, UR6, P0 ;  /* 0x0000000600007c0c */ /* 0x000fc80008706670 */
[----:B------:R-:W-:Y:S01]  /*0200*/  ISETP.GE.OR P0, PT, R5, UR7, P0 ;  /* 0x0000000705007c0c */ /* 0x000fe20008706670 */
[----:B------:R-:W0:-:S12]  /*0210*/  LDCU.64 UR6, c[0x0][0x358] ;  /* 0x00006b00ff0677ac */ /* 0x000e180008000a00 */
[----:B------:R-:W-:Y:S05]  /*0220*/  @P0 BRA `(.L_x_14) ;  /* 0x00000000002c0947 */ /* 0x000fea0003800000 */
[----:B------:R-:W1:Y:S01]  /*0230*/  LDC.64 R2, c[0x0][0x388] ;  /* 0x0000e200ff027b82 */ /* 0x000e620000000a00 */
[----:B------:R-:W-:Y:S02]  /*0240*/  IADD3 R5, PT, PT, R5, -UR5, RZ ;  /* 0x8000000505057c10 */ /* 0x000fe4000fffe0ff */
[----:B------:R-:W-:-:S05]  /*0250*/  IADD3 R0, PT, PT, R0, -UR4, RZ ;  /* 0x8000000400007c10 */ /* 0x000fca000fffe0ff */
[----:B------:R-:W-:-:S04]  /*0260*/  IMAD R5, R0, UR11, R5 ;  /* 0x0000000b00057c24 */ /* 0x000fc8000f8e0205 */
[----:B------:R-:W-:-:S04]  /*0270*/  IMAD R5, R5, UR12, R4 ;  /* 0x0000000c05057c24 */ /* 0x000fc8000f8e0204 */
[----:B-1----:R-:W-:Y:S02]  /*0280*/  IMAD.WIDE R2, R5, 0x8, R2 ;  /* 0x0000000805027825 */ /* 0x002fe400078e0202 */
[----:B------:R-:W1:Y:S04]  /*0290*/  LDC.64 R4, c[0x0][0x380] ;  /* 0x0000e000ff047b82 */ /* 0x000e680000000a00 */
[----:B0-----:R-:W2:Y:S01]  /*02a0*/  LDG.E.64 R2, desc[UR6][R2.64] ;  /* 0x0000000602027981 */ /* 0x001ea2000c1e1b00 */
[----:B-1----:R-:W-:-:S05]  /*02b0*/  IMAD.WIDE R4, R7, 0x8, R4 ;  /* 0x0000000807047825 */ /* 0x002fca00078e0204 */
[----:B--2---:R-:W-:Y:S01]  /*02c0*/  STG.E.64 desc[UR6][R4.64], R2 ;  /* 0x0000000204007986 */ /* 0x004fe2000c101b06 */
[----:B------:R-:W-:Y:S05]  /*02d0*/  EXIT ;  /* 0x000000000000794d */ /* 0x000fea0003800000 */
.L_x_14:
[----:B------:R-:W1:Y:S02]  /*02e0*/  LDC.64 R2, c[0x0][0x380] ;  /* 0x0000e000ff027b82 */ /* 0x000e640000000a00 */
[----:B-1----:R-:W-:-:S05]  /*02f0*/  IMAD.WIDE R2, R7, 0x8, R2 ;  /* 0x0000000807027825 */ /* 0x002fca00078e0202 */
[----:B0-----:R-:W-:Y:S01]  /*0300*/  STG.E.64 desc[UR6][R2.64], RZ ;  /* 0x000000ff02007986 */ /* 0x001fe2000c101b06 */
[----:B------:R-:W-:Y:S05]  /*0310*/  EXIT ;  /* 0x000000000000794d */ /* 0x000fea0003800000 */
.L_x_15:
        /* <DEDUP_REMOVED lines=14> */
.L_x_18:


//--------------------- .nv.shared.reserved.0     --------------------------
	.section	.nv.shared.reserved.0,"aw",@nobits
	.weak		__nv_reservedSMEM_offset_0_alias
	.size		__nv_reservedSMEM_offset_0_alias, 0, 64
	.other		__nv_reservedSMEM_offset_0_alias,@"STO_CUDA_RESERVED_SHARED STV_DEFAULT"
__nv_reservedSMEM_offset_0_alias:
	.zero		0
	.zero		64


//--------------------- .nv.constant0._Z12interpWeightP7double2S0_iiiiiiddddd --------------------------
	.section	.nv.constant0._Z12interpWeightP7double2S0_iiiiiiddddd,"a",@progbits
	.sectionflags	@""
	.align	4
.nv.constant0._Z12interpWeightP7double2S0_iiiiiiddddd:
	.zero		976


//--------------------- .nv.constant0._Z16padHalfWithZerosPdS_iiiii --------------------------
	.section	.nv.constant0._Z16padHalfWithZerosPdS_iiiii,"a",@progbits
	.sectionflags	@""
	.align	4
.nv.constant0._Z16padHalfWithZerosPdS_iiiii:
	.zero		932


//--------------------- SYMBOLS --------------------------

	.type		.nv.reservedSmem.offset0,@object
	.size		.nv.reservedSmem.offset0,0x4
